//
// Generated by NVIDIA NVVM Compiler
//
// Compiler Build ID: CL-36424714
// Cuda compilation tools, release 13.0, V13.0.88
// Based on NVVM 20.0.0
//

.version 9.0
.target sm_100
.address_size 64

	// .globl	_Z14stepTileKernelPiS_ii
// _ZZ14stepTileKernelPiS_iiE4c_ds has been demoted

.visible .entry _Z14stepTileKernelPiS_ii(
	.param .u64 .ptr .align 1 _Z14stepTileKernelPiS_ii_param_0,
	.param .u64 .ptr .align 1 _Z14stepTileKernelPiS_ii_param_1,
	.param .u32 _Z14stepTileKernelPiS_ii_param_2,
	.param .u32 _Z14stepTileKernelPiS_ii_param_3
)
{
	.reg .pred 	%p<27>;
	.reg .b32 	%r<106>;
	.reg .b64 	%rd<25>;
	// demoted variable
	.shared .align 4 .b8 _ZZ14stepTileKernelPiS_iiE4c_ds[1296];
	ld.param.u64 	%rd4, [_Z14stepTileKernelPiS_ii_param_0];
	ld.param.u64 	%rd3, [_Z14stepTileKernelPiS_ii_param_1];
	ld.param.u32 	%r12, [_Z14stepTileKernelPiS_ii_param_2];
	ld.param.u32 	%r11, [_Z14stepTileKernelPiS_ii_param_3];
	cvta.to.global.u64 	%rd1, %rd4;
	mov.u32 	%r13, %ctaid.x;
	mov.u32 	%r14, %ctaid.y;
	mov.u32 	%r1, %tid.x;
	mov.u32 	%r2, %tid.y;
	shl.b32 	%r15, %r14, 4;
	add.s32 	%r3, %r15, %r2;
	shl.b32 	%r16, %r13, 4;
	add.s32 	%r17, %r16, %r1;
	setp.lt.s32 	%p2, %r3, %r11;
	setp.lt.s32 	%p3, %r17, %r12;
	and.pred  	%p1, %p2, %p3;
	mul.lo.s32 	%r5, %r12, %r3;
	add.s32 	%r6, %r5, %r17;
	mul.wide.u32 	%rd5, %r6, 4;
	add.s64 	%rd2, %rd1, %rd5;
	mov.u32 	%r18, _ZZ14stepTileKernelPiS_iiE4c_ds;
	mad.lo.s32 	%r7, %r2, 72, %r18;
	add.s32 	%r8, %r7, 72;
	shl.b32 	%r19, %r1, 2;
	add.s32 	%r9, %r8, %r19;
	not.pred 	%p4, %p1;
	@%p4 bra 	$L__BB0_2;
	ld.global.u32 	%r20, [%rd2];
	st.shared.u32 	[%r9+4], %r20;
$L__BB0_2:
	setp.eq.s32 	%p5, %r2, 15;
	@%p5 bra 	$L__BB0_9;
	setp.ne.s32 	%p6, %r2, 0;
	@%p6 bra 	$L__BB0_14;
	setp.eq.s32 	%p9, %r1, 15;
	@%p9 bra 	$L__BB0_7;
	setp.ne.s32 	%p10, %r1, 0;
	@%p10 bra 	$L__BB0_8;
	add.s32 	%r53, %r17, %r12;
	add.s32 	%r54, %r53, -1;
	rem.s32 	%r55, %r54, %r12;
	add.s32 	%r56, %r3, %r11;
	add.s32 	%r57, %r56, -1;
	rem.s32 	%r58, %r57, %r11;
	mad.lo.s32 	%r59, %r58, %r12, %r55;
	mul.wide.s32 	%rd14, %r59, 4;
	add.s64 	%rd15, %rd1, %rd14;
	ld.global.u32 	%r60, [%rd15];
	st.shared.u32 	[_ZZ14stepTileKernelPiS_iiE4c_ds], %r60;
	bra.uni 	$L__BB0_8;
$L__BB0_7:
	add.s32 	%r45, %r17, %r12;
	add.s32 	%r46, %r45, 1;
	rem.s32 	%r47, %r46, %r12;
	add.s32 	%r48, %r3, %r11;
	add.s32 	%r49, %r48, -1;
	rem.s32 	%r50, %r49, %r11;
	mad.lo.s32 	%r51, %r50, %r12, %r47;
	mul.wide.s32 	%rd12, %r51, 4;
	add.s64 	%rd13, %rd1, %rd12;
	ld.global.u32 	%r52, [%rd13];
	st.shared.u32 	[_ZZ14stepTileKernelPiS_iiE4c_ds+68], %r52;
$L__BB0_8:
	add.s32 	%r61, %r3, %r11;
	add.s32 	%r62, %r61, -1;
	rem.s32 	%r63, %r62, %r11;
	mad.lo.s32 	%r64, %r63, %r12, %r17;
	mul.wide.s32 	%rd16, %r64, 4;
	add.s64 	%rd17, %rd1, %rd16;
	ld.global.u32 	%r65, [%rd17];
	add.s32 	%r68, %r18, %r19;
	st.shared.u32 	[%r68+4], %r65;
	bra.uni 	$L__BB0_14;
$L__BB0_9:
	setp.eq.s32 	%p7, %r1, 15;
	@%p7 bra 	$L__BB0_12;
	setp.ne.s32 	%p8, %r1, 0;
	@%p8 bra 	$L__BB0_13;
	add.s32 	%r29, %r17, %r12;
	add.s32 	%r30, %r29, -1;
	rem.s32 	%r31, %r30, %r12;
	add.s32 	%r32, %r3, %r11;
	add.s32 	%r33, %r32, 1;
	rem.s32 	%r34, %r33, %r11;
	mad.lo.s32 	%r35, %r34, %r12, %r31;
	mul.wide.s32 	%rd8, %r35, 4;
	add.s64 	%rd9, %rd1, %rd8;
	ld.global.u32 	%r36, [%rd9];
	st.shared.u32 	[_ZZ14stepTileKernelPiS_iiE4c_ds+1224], %r36;
	bra.uni 	$L__BB0_13;
$L__BB0_12:
	add.s32 	%r21, %r17, %r12;
	add.s32 	%r22, %r21, 1;
	rem.s32 	%r23, %r22, %r12;
	add.s32 	%r24, %r3, %r11;
	add.s32 	%r25, %r24, 1;
	rem.s32 	%r26, %r25, %r11;
	mad.lo.s32 	%r27, %r26, %r12, %r23;
	mul.wide.s32 	%rd6, %r27, 4;
	add.s64 	%rd7, %rd1, %rd6;
	ld.global.u32 	%r28, [%rd7];
	st.shared.u32 	[_ZZ14stepTileKernelPiS_iiE4c_ds+1292], %r28;
$L__BB0_13:
	add.s32 	%r37, %r3, %r11;
	add.s32 	%r38, %r37, 1;
	rem.s32 	%r39, %r38, %r11;
	mad.lo.s32 	%r40, %r39, %r12, %r17;
	mul.wide.s32 	%rd10, %r40, 4;
	add.s64 	%rd11, %rd1, %rd10;
	ld.global.u32 	%r41, [%rd11];
	add.s32 	%r44, %r18, %r19;
	st.shared.u32 	[%r44+1228], %r41;
$L__BB0_14:
	setp.eq.s32 	%p11, %r1, 15;
	@%p11 bra 	$L__BB0_17;
	setp.ne.s32 	%p12, %r1, 0;
	@%p12 bra 	$L__BB0_18;
	add.s32 	%r74, %r17, %r12;
	add.s32 	%r75, %r74, -1;
	rem.s32 	%r76, %r75, %r12;
	add.s32 	%r77, %r76, %r5;
	mul.wide.s32 	%rd20, %r77, 4;
	add.s64 	%rd21, %rd1, %rd20;
	ld.global.u32 	%r78, [%rd21];
	st.shared.u32 	[%r8], %r78;
	bra.uni 	$L__BB0_18;
$L__BB0_17:
	add.s32 	%r69, %r17, %r12;
	add.s32 	%r70, %r69, 1;
	rem.s32 	%r71, %r70, %r12;
	add.s32 	%r72, %r71, %r5;
	mul.wide.s32 	%rd18, %r72, 4;
	add.s64 	%rd19, %rd1, %rd18;
	ld.global.u32 	%r73, [%rd19];
	st.shared.u32 	[%r7+140], %r73;
$L__BB0_18:
	bar.sync 	0;
	@%p4 bra 	$L__BB0_20;
	ld.shared.u32 	%r79, [%r9+-64];
	setp.ne.s32 	%p14, %r79, 0;
	selp.u32 	%r80, 1, 0, %p14;
	ld.shared.u32 	%r81, [%r9+8];
	setp.ne.s32 	%p15, %r81, 0;
	selp.u32 	%r82, 1, 0, %p15;
	add.s32 	%r83, %r80, %r82;
	ld.shared.u32 	%r84, [%r9+80];
	setp.ne.s32 	%p16, %r84, 0;
	selp.u32 	%r85, 1, 0, %p16;
	add.s32 	%r86, %r83, %r85;
	ld.shared.u32 	%r87, [%r9+-68];
	setp.ne.s32 	%p17, %r87, 0;
	selp.u32 	%r88, 1, 0, %p17;
	add.s32 	%r89, %r86, %r88;
	ld.shared.u32 	%r90, [%r9+76];
	setp.ne.s32 	%p18, %r90, 0;
	selp.u32 	%r91, 1, 0, %p18;
	add.s32 	%r92, %r89, %r91;
	ld.shared.u32 	%r93, [%r9+-72];
	setp.ne.s32 	%p19, %r93, 0;
	selp.u32 	%r94, 1, 0, %p19;
	add.s32 	%r95, %r92, %r94;
	ld.shared.u32 	%r96, [%r9];
	setp.ne.s32 	%p20, %r96, 0;
	selp.u32 	%r97, 1, 0, %p20;
	add.s32 	%r98, %r95, %r97;
	ld.shared.u32 	%r99, [%r9+72];
	setp.ne.s32 	%p21, %r99, 0;
	selp.u32 	%r100, 1, 0, %p21;
	add.s32 	%r101, %r98, %r100;
	cvta.to.global.u64 	%rd22, %rd3;
	add.s64 	%rd24, %rd22, %rd5;
	mov.b32 	%r103, 0;
	st.global.u32 	[%rd24], %r103;
	ld.global.u32 	%r104, [%rd2];
	setp.ne.s32 	%p22, %r104, 0;
	setp.eq.s32 	%p23, %r101, 2;
	and.pred  	%p24, %p22, %p23;
	setp.eq.s32 	%p25, %r101, 3;
	or.pred  	%p26, %p24, %p25;
	selp.u32 	%r105, 1, 0, %p26;
	st.global.u32 	[%rd24], %r105;
$L__BB0_20:
	bar.sync 	0;
	ret;

}
	// .globl	_Z10stepKernelPiS_ii
.visible .entry _Z10stepKernelPiS_ii(
	.param .u64 .ptr .align 1 _Z10stepKernelPiS_ii_param_0,
	.param .u64 .ptr .align 1 _Z10stepKernelPiS_ii_param_1,
	.param .u32 _Z10stepKernelPiS_ii_param_2,
	.param .u32 _Z10stepKernelPiS_ii_param_3
)
{
	.reg .pred 	%p<17>;
	.reg .b32 	%r<62>;
	.reg .b64 	%rd<24>;

	ld.param.u64 	%rd1, [_Z10stepKernelPiS_ii_param_0];
	ld.param.u64 	%rd2, [_Z10stepKernelPiS_ii_param_1];
	ld.param.u32 	%r3, [_Z10stepKernelPiS_ii_param_2];
	ld.param.u32 	%r4, [_Z10stepKernelPiS_ii_param_3];
	mov.u32 	%r5, %ntid.y;
	mov.u32 	%r6, %ctaid.y;
	mov.u32 	%r7, %tid.y;
	mad.lo.s32 	%r1, %r5, %r6, %r7;
	mov.u32 	%r8, %ntid.x;
	mov.u32 	%r9, %ctaid.x;
	mov.u32 	%r10, %tid.x;
	mad.lo.s32 	%r2, %r8, %r9, %r10;
	setp.ge.s32 	%p1, %r1, %r4;
	setp.ge.s32 	%p2, %r2, %r3;
	or.pred  	%p3, %p2, %p1;
	@%p3 bra 	$L__BB1_2;
	cvta.to.global.u64 	%rd3, %rd2;
	cvta.to.global.u64 	%rd4, %rd1;
	add.s32 	%r11, %r3, %r2;
	add.s32 	%r12, %r4, %r1;
	add.s32 	%r13, %r11, -1;
	rem.s32 	%r14, %r13, %r3;
	add.s32 	%r15, %r12, 1;
	rem.s32 	%r16, %r15, %r4;
	mul.lo.s32 	%r17, %r16, %r3;
	add.s32 	%r18, %r17, %r14;
	mul.wide.s32 	%rd5, %r18, 4;
	add.s64 	%rd6, %rd4, %rd5;
	ld.global.u32 	%r19, [%rd6];
	setp.ne.s32 	%p4, %r19, 0;
	selp.u32 	%r20, 1, 0, %p4;
	rem.s32 	%r21, %r11, %r3;
	add.s32 	%r22, %r17, %r21;
	mul.wide.s32 	%rd7, %r22, 4;
	add.s64 	%rd8, %rd4, %rd7;
	ld.global.u32 	%r23, [%rd8];
	setp.ne.s32 	%p5, %r23, 0;
	selp.u32 	%r24, 1, 0, %p5;
	add.s32 	%r25, %r20, %r24;
	add.s32 	%r26, %r11, 1;
	rem.s32 	%r27, %r26, %r3;
	add.s32 	%r28, %r17, %r27;
	mul.wide.s32 	%rd9, %r28, 4;
	add.s64 	%rd10, %rd4, %rd9;
	ld.global.u32 	%r29, [%rd10];
	setp.ne.s32 	%p6, %r29, 0;
	selp.u32 	%r30, 1, 0, %p6;
	add.s32 	%r31, %r25, %r30;
	rem.s32 	%r32, %r12, %r4;
	mul.lo.s32 	%r33, %r32, %r3;
	add.s32 	%r34, %r33, %r14;
	mul.wide.s32 	%rd11, %r34, 4;
	add.s64 	%rd12, %rd4, %rd11;
	ld.global.u32 	%r35, [%rd12];
	setp.ne.s32 	%p7, %r35, 0;
	selp.u32 	%r36, 1, 0, %p7;
	add.s32 	%r37, %r31, %r36;
	add.s32 	%r38, %r33, %r27;
	mul.wide.s32 	%rd13, %r38, 4;
	add.s64 	%rd14, %rd4, %rd13;
	ld.global.u32 	%r39, [%rd14];
	setp.ne.s32 	%p8, %r39, 0;
	selp.u32 	%r40, 1, 0, %p8;
	add.s32 	%r41, %r37, %r40;
	add.s32 	%r42, %r12, -1;
	rem.s32 	%r43, %r42, %r4;
	mul.lo.s32 	%r44, %r43, %r3;
	add.s32 	%r45, %r44, %r14;
	mul.wide.s32 	%rd15, %r45, 4;
	add.s64 	%rd16, %rd4, %rd15;
	ld.global.u32 	%r46, [%rd16];
	setp.ne.s32 	%p9, %r46, 0;
	selp.u32 	%r47, 1, 0, %p9;
	add.s32 	%r48, %r41, %r47;
	add.s32 	%r49, %r44, %r21;
	mul.wide.s32 	%rd17, %r49, 4;
	add.s64 	%rd18, %rd4, %rd17;
	ld.global.u32 	%r50, [%rd18];
	setp.ne.s32 	%p10, %r50, 0;
	selp.u32 	%r51, 1, 0, %p10;
	add.s32 	%r52, %r48, %r51;
	add.s32 	%r53, %r44, %r27;
	mul.wide.s32 	%rd19, %r53, 4;
	add.s64 	%rd20, %rd4, %rd19;
	ld.global.u32 	%r54, [%rd20];
	setp.ne.s32 	%p11, %r54, 0;
	selp.u32 	%r55, 1, 0, %p11;
	add.s32 	%r56, %r52, %r55;
	mad.lo.s32 	%r58, %r3, %r1, %r2;
	mul.wide.s32 	%rd21, %r58, 4;
	add.s64 	%rd22, %rd3, %rd21;
	mov.b32 	%r59, 0;
	st.global.u32 	[%rd22], %r59;
	add.s64 	%rd23, %rd4, %rd21;
	ld.global.u32 	%r60, [%rd23];
	setp.ne.s32 	%p12, %r60, 0;
	setp.eq.s32 	%p13, %r56, 2;
	and.pred  	%p14, %p12, %p13;
	setp.eq.s32 	%p15, %r56, 3;
	or.pred  	%p16, %p14, %p15;
	selp.u32 	%r61, 1, 0, %p16;
	st.global.u32 	[%rd22], %r61;
$L__BB1_2:
	ret;

}


// ===== COMPILED SASS (sm_100) =====

	.target	sm_100

	.elftype	@"ET_EXEC"


//--------------------- .note.nv.tkinfo           --------------------------
	.section	.note.nv.tkinfo,"",@"SHT_NOTE"
	.sectionflags	@"SHF_NOTE_NV_TKINFO"
	.tkinfo
        /*0018*/ 	.word	0x00000002
        /*0030*/ 	.string	""
        /*0030*/ 	.string	"ptxas"
        /*0030*/ 	.string	"Cuda compilation tools, release 13.0, V13.0.88"
        /*0030*/ 	.string	"Build cuda_13.0.r13.0/compiler.36424714_0"
        /*0030*/ 	.string	"-arch sm_100 -m 64 "



//--------------------- .note.nv.cuinfo           --------------------------
	.section	.note.nv.cuinfo,"",@"SHT_NOTE"
	.sectionflags	@"SHF_NOTE_NV_CUINFO"
        /*0018*/ 	.short	0x0002
        /*001a*/ 	.short	0x0064
        /*001c*/ 	.short	0x0082
	.zero		2


//--------------------- .nv.info                  --------------------------
	.section	.nv.info,"",@"SHT_CUDA_INFO"
	.align	4


	//----- nvinfo : EIATTR_REGCOUNT
	.align		4
        /*0000*/ 	.byte	0x04, 0x2f
        /*0002*/ 	.short	(.L_1 - .L_0)
	.align		4
.L_0:
        /*0004*/ 	.word	index@(_Z14stepTileKernelPiS_ii)
        /*0008*/ 	.word	0x0000001c


	//----- nvinfo : EIATTR_FRAME_SIZE
	.align		4
.L_1:
        /*000c*/ 	.byte	0x04, 0x11
        /*000e*/ 	.short	(.L_3 - .L_2)
	.align		4
.L_2:
        /*0010*/ 	.word	index@(_Z14stepTileKernelPiS_ii)
        /*0014*/ 	.word	0x00000000


	//----- nvinfo : EIATTR_REGCOUNT
	.align		4
.L_3:
        /*0018*/ 	.byte	0x04, 0x2f
        /*001a*/ 	.short	(.L_5 - .L_4)
	.align		4
.L_4:
        /*001c*/ 	.word	index@(_Z10stepKernelPiS_ii)
        /*0020*/ 	.word	0x0000001c


	//----- nvinfo : EIATTR_FRAME_SIZE
	.align		4
.L_5:
        /*0024*/ 	.byte	0x04, 0x11
        /*0026*/ 	.short	(.L_7 - .L_6)
	.align		4
.L_6:
        /*0028*/ 	.word	index@(_Z10stepKernelPiS_ii)
        /*002c*/ 	.word	0x00000000


	//----- nvinfo : EIATTR_MIN_STACK_SIZE
	.align		4
.L_7:
        /*0030*/ 	.byte	0x04, 0x12
        /*0032*/ 	.short	(.L_9 - .L_8)
	.align		4
.L_8:
        /*0034*/ 	.word	index@(_Z10stepKernelPiS_ii)
        /*0038*/ 	.word	0x00000000


	//----- nvinfo : EIATTR_MIN_STACK_SIZE
	.align		4
.L_9:
        /*003c*/ 	.byte	0x04, 0x12
        /*003e*/ 	.short	(.L_11 - .L_10)
	.align		4
.L_10:
        /*0040*/ 	.word	index@(_Z14stepTileKernelPiS_ii)
        /*0044*/ 	.word	0x00000000
.L_11:


//--------------------- .nv.compat                --------------------------
	.section	.nv.compat,"",@"SHT_CUDA_COMPAT_INFO"
	.align	4
        /*0000*/ 	.byte	0x02, 0x09, 0x00, 0x00, 0x02, 0x02, 0x01, 0x00, 0x02, 0x05, 0x05, 0x00, 0x03, 0x07, 0x01, 0x01
        /*0010*/ 	.byte	0x02, 0x03, 0x00, 0x00, 0x02, 0x06, 0x01, 0x00, 0x04, 0x0b, 0x08, 0x00, 0x09, 0x00, 0x00, 0x00
        /*0020*/ 	.byte	0x00, 0x00, 0x00, 0x00


//--------------------- .nv.info._Z10stepKernelPiS_ii --------------------------
	.section	.nv.info._Z10stepKernelPiS_ii,"",@"SHT_CUDA_INFO"
	.sectionflags	@""
	.align	4


	//----- nvinfo : EIATTR_CUDA_API_VERSION
	.align		4
        /*0000*/ 	.byte	0x04, 0x37
        /*0002*/ 	.short	(.L_13 - .L_12)
.L_12:
        /*0004*/ 	.word	0x00000082


	//----- nvinfo : EIATTR_KPARAM_INFO
	.align		4
.L_13:
        /*0008*/ 	.byte	0x04, 0x17
        /*000a*/ 	.short	(.L_15 - .L_14)
.L_14:
        /*000c*/ 	.word	0x00000000
        /*0010*/ 	.short	0x0003
        /*0012*/ 	.short	0x0014
        /*0014*/ 	.byte	0x00, 0xf0, 0x11, 0x00


	//----- nvinfo : EIATTR_KPARAM_INFO
	.align		4
.L_15:
        /*0018*/ 	.byte	0x04, 0x17
        /*001a*/ 	.short	(.L_17 - .L_16)
.L_16:
        /*001c*/ 	.word	0x00000000
        /*0020*/ 	.short	0x0002
        /*0022*/ 	.short	0x0010
        /*0024*/ 	.byte	0x00, 0xf0, 0x11, 0x00


	//----- nvinfo : EIATTR_KPARAM_INFO
	.align		4
.L_17:
        /*0028*/ 	.byte	0x04, 0x17
        /*002a*/ 	.short	(.L_19 - .L_18)
.L_18:
        /*002c*/ 	.word	0x00000000
        /*0030*/ 	.short	0x0001
        /*0032*/ 	.short	0x0008
        /*0034*/ 	.byte	0x00, 0xf5, 0x21, 0x00


	//----- nvinfo : EIATTR_KPARAM_INFO
	.align		4
.L_19:
        /*0038*/ 	.byte	0x04, 0x17
        /*003a*/ 	.short	(.L_21 - .L_20)
.L_20:
        /*003c*/ 	.word	0x00000000
        /*0040*/ 	.short	0x0000
        /*0042*/ 	.short	0x0000
        /*0044*/ 	.byte	0x00, 0xf5, 0x21, 0x00


	//----- nvinfo : EIATTR_SPARSE_MMA_MASK
	.align		4
.L_21:
        /*0048*/ 	.byte	0x03, 0x50
        /*004a*/ 	.short	0x0000


	//----- nvinfo : EIATTR_MAXREG_COUNT
	.align		4
        /*004c*/ 	.byte	0x03, 0x1b
        /*004e*/ 	.short	0x00ff


	//----- nvinfo : EIATTR_MERCURY_ISA_VERSION
	.align		4
        /*0050*/ 	.byte	0x03, 0x5f
        /*0052*/ 	.short	0x0101


	//----- nvinfo : EIATTR_VRC_CTA_INIT_COUNT
	.align		4
        /*0054*/ 	.byte	0x02, 0x4a
	.zero		1
	.zero		1


	//----- nvinfo : EIATTR_EXIT_INSTR_OFFSETS
	.align		4
        /*0058*/ 	.byte	0x04, 0x1c
        /*005a*/ 	.short	(.L_23 - .L_22)


	//   ....[0]....
.L_22:
        /*005c*/ 	.word	0x000000c0


	//   ....[1]....
        /*0060*/ 	.word	0x00000ab0


	//----- nvinfo : EIATTR_CBANK_PARAM_SIZE
	.align		4
.L_23:
        /*0064*/ 	.byte	0x03, 0x19
        /*0066*/ 	.short	0x0018


	//----- nvinfo : EIATTR_PARAM_CBANK
	.align		4
        /*0068*/ 	.byte	0x04, 0x0a
        /*006a*/ 	.short	(.L_25 - .L_24)
	.align		4
.L_24:
        /*006c*/ 	.word	index@(.nv.constant0._Z10stepKernelPiS_ii)
        /*0070*/ 	.short	0x0380
        /*0072*/ 	.short	0x0018


	//----- nvinfo : EIATTR_SW_WAR
	.align		4
.L_25:
        /*0074*/ 	.byte	0x04, 0x36
        /*0076*/ 	.short	(.L_27 - .L_26)
.L_26:
        /*0078*/ 	.word	0x00000008
.L_27:


//--------------------- .nv.info._Z14stepTileKernelPiS_ii --------------------------
	.section	.nv.info._Z14stepTileKernelPiS_ii,"",@"SHT_CUDA_INFO"
	.sectionflags	@""
	.align	4


	//----- nvinfo : EIATTR_CUDA_API_VERSION
	.align		4
        /*0000*/ 	.byte	0x04, 0x37
        /*0002*/ 	.short	(.L_29 - .L_28)
.L_28:
        /*0004*/ 	.word	0x00000082


	//----- nvinfo : EIATTR_KPARAM_INFO
	.align		4
.L_29:
        /*0008*/ 	.byte	0x04, 0x17
        /*000a*/ 	.short	(.L_31 - .L_30)
.L_30:
        /*000c*/ 	.word	0x00000000
        /*0010*/ 	.short	0x0003
        /*0012*/ 	.short	0x0014
        /*0014*/ 	.byte	0x00, 0xf0, 0x11, 0x00


	//----- nvinfo : EIATTR_KPARAM_INFO
	.align		4
.L_31:
        /*0018*/ 	.byte	0x04, 0x17
        /*001a*/ 	.short	(.L_33 - .L_32)
.L_32:
        /*001c*/ 	.word	0x00000000
        /*0020*/ 	.short	0x0002
        /*0022*/ 	.short	0x0010
        /*0024*/ 	.byte	0x00, 0xf0, 0x11, 0x00


	//----- nvinfo : EIATTR_KPARAM_INFO
	.align		4
.L_33:
        /*0028*/ 	.byte	0x04, 0x17
        /*002a*/ 	.short	(.L_35 - .L_34)
.L_34:
        /*002c*/ 	.word	0x00000000
        /*0030*/ 	.short	0x0001
        /*0032*/ 	.short	0x0008
        /*0034*/ 	.byte	0x00, 0xf5, 0x21, 0x00


	//----- nvinfo : EIATTR_KPARAM_INFO
	.align		4
.L_35:
        /*0038*/ 	.byte	0x04, 0x17
        /*003a*/ 	.short	(.L_37 - .L_36)
.L_36:
        /*003c*/ 	.word	0x00000000
        /*0040*/ 	.short	0x0000
        /*0042*/ 	.short	0x0000
        /*0044*/ 	.byte	0x00, 0xf5, 0x21, 0x00


	//----- nvinfo : EIATTR_SPARSE_MMA_MASK
	.align		4
.L_37:
        /*0048*/ 	.byte	0x03, 0x50
        /*004a*/ 	.short	0x0000


	//----- nvinfo : EIATTR_MAXREG_COUNT
	.align		4
        /*004c*/ 	.byte	0x03, 0x1b
        /*004e*/ 	.short	0x00ff


	//----- nvinfo : EIATTR_NUM_BARRIERS
	.align		4
        /*0050*/ 	.byte	0x02, 0x4c
        /*0052*/ 	.byte	0x01
	.zero		1


	//----- nvinfo : EIATTR_MERCURY_ISA_VERSION
	.align		4
        /*0054*/ 	.byte	0x03, 0x5f
        /*0056*/ 	.short	0x0101


	//----- nvinfo : EIATTR_VRC_CTA_INIT_COUNT
	.align		4
        /*0058*/ 	.byte	0x02, 0x4a
	.zero		1
	.zero		1


	//----- nvinfo : EIATTR_EXIT_INSTR_OFFSETS
	.align		4
        /*005c*/ 	.byte	0x04, 0x1c
        /*005e*/ 	.short	(.L_39 - .L_38)


	//   ....[0]....
.L_38:
        /*0060*/ 	.word	0x00001980


	//----- nvinfo : EIATTR_CRS_STACK_SIZE
	.align		4
.L_39:
        /*0064*/ 	.byte	0x04, 0x1e
        /*0066*/ 	.short	(.L_41 - .L_40)
.L_40:
        /*0068*/ 	.word	0x00000000


	//----- nvinfo : EIATTR_CBANK_PARAM_SIZE
	.align		4
.L_41:
        /*006c*/ 	.byte	0x03, 0x19
        /*006e*/ 	.short	0x0018


	//----- nvinfo : EIATTR_PARAM_CBANK
	.align		4
        /*0070*/ 	.byte	0x04, 0x0a
        /*0072*/ 	.short	(.L_43 - .L_42)
	.align		4
.L_42:
        /*0074*/ 	.word	index@(.nv.constant0._Z14stepTileKernelPiS_ii)
        /*0078*/ 	.short	0x0380
        /*007a*/ 	.short	0x0018


	//----- nvinfo : EIATTR_SW_WAR
	.align		4
.L_43:
        /*007c*/ 	.byte	0x04, 0x36
        /*007e*/ 	.short	(.L_45 - .L_44)
.L_44:
        /*0080*/ 	.word	0x00000008
.L_45:


//--------------------- .nv.callgraph             --------------------------
	.section	.nv.callgraph,"",@"SHT_CUDA_CALLGRAPH"
	.align	4
	.sectionentsize	8
	.align		4
        /*0000*/ 	.word	0x00000000
	.align		4
        /*0004*/ 	.word	0xffffffff
	.align		4
        /*0008*/ 	.word	0x00000000
	.align		4
        /*000c*/ 	.word	0xfffffffe
	.align		4
        /*0010*/ 	.word	0x00000000
	.align		4
        /*0014*/ 	.word	0xfffffffd
	.align		4
        /*0018*/ 	.word	0x00000000
	.align		4
        /*001c*/ 	.word	0xfffffffc


//--------------------- .text._Z10stepKernelPiS_ii --------------------------
	.section	.text._Z10stepKernelPiS_ii,"ax",@progbits
	.align	128
        .global         _Z10stepKernelPiS_ii
        .type           _Z10stepKernelPiS_ii,@function
        .size           _Z10stepKernelPiS_ii,(.L_x_16 - _Z10stepKernelPiS_ii)
        .other          _Z10stepKernelPiS_ii,@"STO_CUDA_ENTRY STV_DEFAULT"
_Z10stepKernelPiS_ii:
.text._Z10stepKernelPiS_ii:
[----:B------:R-:W-:Y:S01]  /*0000*/  LDC R1, c[0x0][0x37c] ;  /* 0x0000df00ff017b82 */ /* 0x000fe20000000800 */
[----:B------:R-:W0:Y:S07]  /*0010*/  S2R R0, SR_CTAID.Y ;  /* 0x0000000000007919 */ /* 0x000e2e0000002600 */
[----:B------:R-:W1:Y:S01]  /*0020*/  LDC.64 R2, c[0x0][0x390] ;  /* 0x0000e400ff027b82 */ /* 0x000e620000000a00 */
[----:B------:R-:W0:Y:S01]  /*0030*/  LDCU UR4, c[0x0][0x364] ;  /* 0x00006c80ff0477ac */ /* 0x000e220008000800 */
[----:B------:R-:W0:Y:S01]  /*0040*/  S2R R5, SR_TID.Y ;  /* 0x0000000000057919 */ /* 0x000e220000002200 */
[----:B------:R-:W2:Y:S01]  /*0050*/  LDCU UR5, c[0x0][0x360] ;  /* 0x00006c00ff0577ac */ /* 0x000ea20008000800 */
[----:B------:R-:W2:Y:S01]  /*0060*/  S2R R7, SR_CTAID.X ;  /* 0x0000000000077919 */ /* 0x000ea20000002500 */
[----:B------:R-:W2:Y:S01]  /*0070*/  S2R R4, SR_TID.X ;  /* 0x0000000000047919 */ /* 0x000ea20000002100 */
[----:B0-----:R-:W-:-:S05]  /*0080*/  IMAD R0, R0, UR4, R5 ;  /* 0x0000000400007c24 */ /* 0x001fca000f8e0205 */
[----:B-1----:R-:W-:Y:S01]  /*0090*/  ISETP.GE.AND P0, PT, R0, R3, PT ;  /* 0x000000030000720c */ /* 0x002fe20003f06270 */
[----:B--2---:R-:W-:-:S05]  /*00a0*/  IMAD R7, R7, UR5, R4 ;  /* 0x0000000507077c24 */ /* 0x004fca000f8e0204 */
[----:B------:R-:W-:-:S13]  /*00b0*/  ISETP.GE.OR P0, PT, R7, R2, P0 ;  /* 0x000000020700720c */ /* 0x000fda0000706670 */
[----:B------:R-:W-:Y:S05]  /*00c0*/  @P0 EXIT ;  /* 0x000000000000094d */ /* 0x000fea0003800000 */
[----:B------:R-:W-:Y:S01]  /*00d0*/  IABS R8, R2 ;  /* 0x0000000200087213 */ /* 0x000fe20000000000 */
[----:B------:R-:W-:Y:S01]  /*00e0*/  IMAD.IADD R10, R7, 0x1, R2 ;  /* 0x00000001070a7824 */ /* 0x000fe200078e0202 */
[----:B------:R-:W-:Y:S01]  /*00f0*/  IABS R6, R3 ;  /* 0x0000000300067213 */ /* 0x000fe20000000000 */
[----:B------:R-:W0:Y:S01]  /*0100*/  LDCU.64 UR4, c[0x0][0x358] ;  /* 0x00006b00ff0477ac */ /* 0x000e220008000a00 */
[----:B------:R-:W1:Y:S02]  /*0110*/  I2F.RP R9, R8 ;  /* 0x0000000800097306 */ /* 0x000e640000209400 */
[----:B------:R-:W-:Y:S02]  /*0120*/  IABS R21, R10 ;  /* 0x0000000a00157213 */ /* 0x000fe40000000000 */
[----:B------:R-:W-:-:S04]  /*0130*/  ISETP.GE.AND P4, PT, R10, RZ, PT ;  /* 0x000000ff0a00720c */ /* 0x000fc80003f86270 */
[----:B------:R-:W2:Y:S08]  /*0140*/  I2F.RP R11, R6 ;  /* 0x00000006000b7306 */ /* 0x000eb00000209400 */
[----:B-1----:R-:W1:Y:S08]  /*0150*/  MUFU.RCP R9, R9 ;  /* 0x0000000900097308 */ /* 0x002e700000001000 */
[----:B--2---:R-:W2:Y:S01]  /*0160*/  MUFU.RCP R11, R11 ;  /* 0x0000000b000b7308 */ /* 0x004ea20000001000 */
[----:B-1----:R-:W-:Y:S01]  /*0170*/  VIADD R12, R9, 0xffffffe ;  /* 0x0ffffffe090c7836 */ /* 0x002fe20000000000 */
[----:B------:R-:W-:-:S06]  /*0180*/  IADD3 R9, PT, PT, R0, R3, RZ ;  /* 0x0000000300097210 */ /* 0x000fcc0007ffe0ff */
[----:B------:R1:W3:Y:S01]  /*0190*/  F2I.FTZ.U32.TRUNC.NTZ R13, R12 ;  /* 0x0000000c000d7305 */ /* 0x0002e2000021f000 */
[----:B------:R-:W-:Y:S02]  /*01a0*/  VIADD R16, R9, 0x1 ;  /* 0x0000000109107836 */ /* 0x000fe40000000000 */
[----:B--2---:R-:W-:Y:S02]  /*01b0*/  VIADD R4, R11, 0xffffffe ;  /* 0x0ffffffe0b047836 */ /* 0x004fe40000000000 */
[----:B------:R-:W-:Y:S01]  /*01c0*/  VIADD R11, R10, 0xffffffff ;  /* 0xffffffff0a0b7836 */ /* 0x000fe20000000000 */
[----:B------:R-:W-:Y:S02]  /*01d0*/  IABS R23, R16 ;  /* 0x0000001000177213 */ /* 0x000fe40000000000 */
[----:B------:R2:W4:Y:S01]  /*01e0*/  F2I.FTZ.U32.TRUNC.NTZ R5, R4 ;  /* 0x0000000400057305 */ /* 0x000522000021f000 */
[----:B-1----:R-:W-:Y:S02]  /*01f0*/  IMAD.MOV.U32 R12, RZ, RZ, RZ ;  /* 0x000000ffff0c7224 */ /* 0x002fe400078e00ff */
[----:B------:R-:W-:Y:S01]  /*0200*/  VIADD R18, R9, 0xffffffff ;  /* 0xffffffff09127836 */ /* 0x000fe20000000000 */
[----:B---3--:R-:W-:Y:S01]  /*0210*/  IADD3 R15, PT, PT, RZ, -R13, RZ ;  /* 0x8000000dff0f7210 */ /* 0x008fe20007ffe0ff */
[----:B--2---:R-:W-:-:S04]  /*0220*/  IMAD.MOV.U32 R4, RZ, RZ, RZ ;  /* 0x000000ffff047224 */ /* 0x004fc800078e00ff */
[----:B------:R-:W-:Y:S02]  /*0230*/  IMAD R15, R15, R8, RZ ;  /* 0x000000080f0f7224 */ /* 0x000fe400078e02ff */
[----:B----4-:R-:W-:Y:S02]  /*0240*/  IMAD.MOV R17, RZ, RZ, -R5 ;  /* 0x000000ffff117224 */ /* 0x010fe400078e0a05 */
[----:B------:R-:W-:Y:S01]  /*0250*/  IMAD.HI.U32 R14, R13, R15, R12 ;  /* 0x0000000f0d0e7227 */ /* 0x000fe200078e000c */
[----:B------:R-:W-:Y:S02]  /*0260*/  IABS R15, R11 ;  /* 0x0000000b000f7213 */ /* 0x000fe40000000000 */
[----:B------:R-:W-:Y:S01]  /*0270*/  IADD3 R12, PT, PT, R10, 0x1, RZ ;  /* 0x000000010a0c7810 */ /* 0x000fe20007ffe0ff */
[----:B------:R-:W-:Y:S01]  /*0280*/  IMAD R17, R17, R6, RZ ;  /* 0x0000000611117224 */ /* 0x000fe200078e02ff */
[----:B------:R-:W-:Y:S01]  /*0290*/  LOP3.LUT R10, RZ, R3, RZ, 0x33, !PT ;  /* 0x00000003ff0a7212 */ /* 0x000fe200078e33ff */
[----:B------:R-:W-:Y:S01]  /*02a0*/  IMAD.HI.U32 R13, R14, R15, RZ ;  /* 0x0000000f0e0d7227 */ /* 0x000fe200078e00ff */
[----:B------:R-:W-:-:S03]  /*02b0*/  IABS R19, R12 ;  /* 0x0000000c00137213 */ /* 0x000fc60000000000 */
[----:B------:R-:W-:Y:S01]  /*02c0*/  IMAD.HI.U32 R4, R5, R17, R4 ;  /* 0x0000001105047227 */ /* 0x000fe200078e0004 */
[----:B------:R-:W-:-:S03]  /*02d0*/  IADD3 R13, PT, PT, -R13, RZ, RZ ;  /* 0x000000ff0d0d7210 */ /* 0x000fc60007ffe1ff */
[----:B------:R-:W-:-:S04]  /*02e0*/  IMAD.HI.U32 R5, R14, R21, RZ ;  /* 0x000000150e057227 */ /* 0x000fc800078e00ff */
[----:B------:R-:W-:-:S04]  /*02f0*/  IMAD.HI.U32 R14, R14, R19, RZ ;  /* 0x000000130e0e7227 */ /* 0x000fc800078e00ff */
[C---:B------:R-:W-:Y:S01]  /*0300*/  IMAD R15, R8.reuse, R13, R15 ;  /* 0x0000000d080f7224 */ /* 0x040fe200078e020f */
[----:B------:R-:W-:Y:S01]  /*0310*/  IABS R13, R18 ;  /* 0x00000012000d7213 */ /* 0x000fe20000000000 */
[----:B------:R-:W-:Y:S02]  /*0320*/  IMAD.MOV R17, RZ, RZ, -R5 ;  /* 0x000000ffff117224 */ /* 0x000fe400078e0a05 */
[----:B------:R-:W-:Y:S01]  /*0330*/  IMAD.MOV R14, RZ, RZ, -R14 ;  /* 0x000000ffff0e7224 */ /* 0x000fe200078e0a0e */
[----:B------:R-:W-:Y:S01]  /*0340*/  ISETP.GT.U32.AND P0, PT, R8, R15, PT ;  /* 0x0000000f0800720c */ /* 0x000fe20003f04070 */
[----:B------:R-:W-:-:S04]  /*0350*/  IMAD.HI.U32 R5, R4, R23, RZ ;  /* 0x0000001704057227 */ /* 0x000fc800078e00ff */
[C---:B------:R-:W-:Y:S01]  /*0360*/  IMAD R21, R8.reuse, R17, R21 ;  /* 0x0000001108157224 */ /* 0x040fe200078e0215 */
[----:B------:R-:W-:Y:S01]  /*0370*/  IADD3 R5, PT, PT, -R5, RZ, RZ ;  /* 0x000000ff05057210 */ /* 0x000fe20007ffe1ff */
[C---:B------:R-:W-:Y:S01]  /*0380*/  IMAD R19, R8.reuse, R14, R19 ;  /* 0x0000000e08137224 */ /* 0x040fe200078e0213 */
[----:B------:R-:W-:Y:S02]  /*0390*/  IABS R17, R9 ;  /* 0x0000000900117213 */ /* 0x000fe40000000000 */
[----:B------:R-:W-:Y:S01]  /*03a0*/  ISETP.GT.U32.AND P2, PT, R8, R21, PT ;  /* 0x000000150800720c */ /* 0x000fe20003f44070 */
[----:B------:R-:W-:Y:S01]  /*03b0*/  IMAD R23, R6, R5, R23 ;  /* 0x0000000506177224 */ /* 0x000fe200078e0217 */
[----:B------:R-:W-:Y:S01]  /*03c0*/  ISETP.GT.U32.AND P3, PT, R8, R19, PT ;  /* 0x000000130800720c */ /* 0x000fe20003f64070 */
[----:B------:R-:W-:Y:S02]  /*03d0*/  @!P0 IMAD.IADD R15, R15, 0x1, -R8 ;  /* 0x000000010f0f8824 */ /* 0x000fe400078e0a08 */
[----:B------:R-:W-:Y:S01]  /*03e0*/  IMAD.HI.U32 R5, R4, R17, RZ ;  /* 0x0000001104057227 */ /* 0x000fe200078e00ff */
[----:B------:R-:W-:-:S02]  /*03f0*/  ISETP.GT.U32.AND P1, PT, R6, R23, PT ;  /* 0x000000170600720c */ /* 0x000fc40003f24070 */
[----:B------:R-:W-:Y:S01]  /*0400*/  ISETP.GT.U32.AND P0, PT, R8, R15, PT ;  /* 0x0000000f0800720c */ /* 0x000fe20003f04070 */
[----:B------:R-:W-:Y:S02]  /*0410*/  IMAD.MOV R5, RZ, RZ, -R5 ;  /* 0x000000ffff057224 */ /* 0x000fe400078e0a05 */
[----:B------:R-:W-:Y:S02]  /*0420*/  IMAD.HI.U32 R4, R4, R13, RZ ;  /* 0x0000000d04047227 */ /* 0x000fe400078e00ff */
[----:B------:R-:W-:Y:S02]  /*0430*/  @!P2 IADD3 R21, PT, PT, R21, -R8, RZ ;  /* 0x800000081515a210 */ /* 0x000fe40007ffe0ff */
[----:B------:R-:W-:Y:S01]  /*0440*/  @!P3 IMAD.IADD R19, R19, 0x1, -R8 ;  /* 0x000000011313b824 */ /* 0x000fe200078e0a08 */
[----:B------:R-:W-:Y:S01]  /*0450*/  ISETP.GE.AND P2, PT, R11, RZ, PT ;  /* 0x000000ff0b00720c */ /* 0x000fe20003f46270 */
[----:B------:R-:W-:Y:S01]  /*0460*/  IMAD R17, R6, R5, R17 ;  /* 0x0000000506117224 */ /* 0x000fe200078e0211 */
[----:B------:R-:W-:Y:S01]  /*0470*/  ISETP.GT.U32.AND P3, PT, R8, R21, PT ;  /* 0x000000150800720c */ /* 0x000fe20003f64070 */
[----:B------:R-:W-:Y:S01]  /*0480*/  IMAD.MOV R4, RZ, RZ, -R4 ;  /* 0x000000ffff047224 */ /* 0x000fe200078e0a04 */
[----:B------:R-:W-:Y:S01]  /*0490*/  @!P1 IADD3 R23, PT, PT, R23, -R6, RZ ;  /* 0x8000000617179210 */ /* 0x000fe20007ffe0ff */
[----:B------:R-:W-:Y:S01]  /*04a0*/  @!P0 IMAD.IADD R15, R15, 0x1, -R8 ;  /* 0x000000010f0f8824 */ /* 0x000fe200078e0a08 */
[C---:B------:R-:W-:Y:S01]  /*04b0*/  ISETP.GT.U32.AND P0, PT, R6.reuse, R17, PT ;  /* 0x000000110600720c */ /* 0x040fe20003f04070 */
[C---:B------:R-:W-:Y:S01]  /*04c0*/  IMAD R13, R6.reuse, R4, R13 ;  /* 0x00000004060d7224 */ /* 0x040fe200078e020d */
[----:B------:R-:W-:Y:S01]  /*04d0*/  ISETP.GT.U32.AND P5, PT, R6, R23, PT ;  /* 0x000000170600720c */ /* 0x000fe20003fa4070 */
[----:B------:R-:W1:Y:S01]  /*04e0*/  LDC.64 R4, c[0x0][0x380] ;  /* 0x0000e000ff047b82 */ /* 0x000e620000000a00 */
[----:B------:R-:W-:-:S02]  /*04f0*/  ISETP.GT.U32.AND P6, PT, R8, R19, PT ;  /* 0x000000130800720c */ /* 0x000fc40003fc4070 */
[----:B------:R-:W-:Y:S01]  /*0500*/  ISETP.GE.AND P1, PT, R12, RZ, PT ;  /* 0x000000ff0c00720c */ /* 0x000fe20003f26270 */
[----:B------:R-:W-:Y:S01]  /*0510*/  @!P2 IMAD.MOV R15, RZ, RZ, -R15 ;  /* 0x000000ffff0fa224 */ /* 0x000fe200078e0a0f */
[----:B------:R-:W-:Y:S02]  /*0520*/  ISETP.GE.AND P2, PT, R9, RZ, PT ;  /* 0x000000ff0900720c */ /* 0x000fe40003f46270 */
[----:B------:R-:W-:Y:S02]  /*0530*/  @!P3 IADD3 R21, PT, PT, R21, -R8, RZ ;  /* 0x800000081515b210 */ /* 0x000fe40007ffe0ff */
[----:B------:R-:W-:Y:S02]  /*0540*/  ISETP.GE.AND P3, PT, R16, RZ, PT ;  /* 0x000000ff1000720c */ /* 0x000fe40003f66270 */
[----:B------:R-:W-:Y:S01]  /*0550*/  @!P0 IADD3 R17, PT, PT, R17, -R6, RZ ;  /* 0x8000000611118210 */ /* 0x000fe20007ffe0ff */
[----:B------:R-:W-:Y:S01]  /*0560*/  @!P5 IMAD.IADD R23, R23, 0x1, -R6 ;  /* 0x000000011717d824 */ /* 0x000fe200078e0a06 */
[----:B------:R-:W-:Y:S01]  /*0570*/  ISETP.GT.U32.AND P0, PT, R6, R13, PT ;  /* 0x0000000d0600720c */ /* 0x000fe20003f04070 */
[----:B------:R-:W-:Y:S01]  /*0580*/  @!P6 IMAD.IADD R19, R19, 0x1, -R8 ;  /* 0x000000011313e824 */ /* 0x000fe200078e0a08 */
[----:B------:R-:W-:Y:S01]  /*0590*/  ISETP.NE.AND P6, PT, R2, RZ, PT ;  /* 0x000000ff0200720c */ /* 0x000fe20003fc5270 */
[----:B------:R-:W-:Y:S01]  /*05a0*/  @!P4 IMAD.MOV R21, RZ, RZ, -R21 ;  /* 0x000000ffff15c224 */ /* 0x000fe200078e0a15 */
[----:B------:R-:W-:-:S02]  /*05b0*/  LOP3.LUT R8, RZ, R2, RZ, 0x33, !PT ;  /* 0x00000002ff087212 */ /* 0x000fc400078e33ff */
[----:B------:R-:W-:Y:S02]  /*05c0*/  ISETP.NE.AND P5, PT, R3, RZ, PT ;  /* 0x000000ff0300720c */ /* 0x000fe40003fa5270 */
[----:B------:R-:W-:Y:S01]  /*05d0*/  SEL R11, R8, R21, !P6 ;  /* 0x00000015080b7207 */ /* 0x000fe20007000000 */
[----:B------:R-:W-:Y:S01]  /*05e0*/  @!P3 IMAD.MOV R23, RZ, RZ, -R23 ;  /* 0x000000ffff17b224 */ /* 0x000fe200078e0a17 */
[----:B------:R-:W-:Y:S02]  /*05f0*/  ISETP.GT.U32.AND P3, PT, R6, R17, PT ;  /* 0x000000110600720c */ /* 0x000fe40003f64070 */
[----:B------:R-:W-:Y:S02]  /*0600*/  MOV R21, R19 ;  /* 0x0000001300157202 */ /* 0x000fe40000000f00 */
[----:B------:R-:W-:Y:S02]  /*0610*/  @!P0 IADD3 R13, PT, PT, R13, -R6, RZ ;  /* 0x800000060d0d8210 */ /* 0x000fe40007ffe0ff */
[----:B------:R-:W-:Y:S01]  /*0620*/  SEL R12, R10, R23, !P5 ;  /* 0x000000170a0c7207 */ /* 0x000fe20006800000 */
[----:B------:R-:W-:Y:S01]  /*0630*/  @!P1 IMAD.MOV R21, RZ, RZ, -R21 ;  /* 0x000000ffff159224 */ /* 0x000fe200078e0a15 */
[----:B------:R-:W-:-:S02]  /*0640*/  ISETP.GT.U32.AND P0, PT, R6, R13, PT ;  /* 0x0000000d0600720c */ /* 0x000fc40003f04070 */
[----:B------:R-:W-:Y:S01]  /*0650*/  SEL R19, R8, R15, !P6 ;  /* 0x0000000f08137207 */ /* 0x000fe20007000000 */
[-C--:B------:R-:W-:Y:S01]  /*0660*/  IMAD R3, R12, R2.reuse, R11 ;  /* 0x000000020c037224 */ /* 0x080fe200078e020b */
[----:B------:R-:W-:Y:S01]  /*0670*/  SEL R9, R8, R21, !P6 ;  /* 0x0000001508097207 */ /* 0x000fe20007000000 */
[----:B------:R-:W-:Y:S02]  /*0680*/  @!P3 IMAD.IADD R17, R17, 0x1, -R6 ;  /* 0x000000011111b824 */ /* 0x000fe400078e0a06 */
[----:B------:R-:W-:Y:S02]  /*0690*/  IMAD R21, R12, R2, R19 ;  /* 0x000000020c157224 */ /* 0x000fe400078e0213 */
[----:B------:R-:W-:Y:S01]  /*06a0*/  IMAD.MOV.U32 R23, RZ, RZ, R17 ;  /* 0x000000ffff177224 */ /* 0x000fe200078e0011 */
[----:B------:R-:W-:Y:S01]  /*06b0*/  ISETP.GE.AND P1, PT, R18, RZ, PT ;  /* 0x000000ff1200720c */ /* 0x000fe20003f26270 */
[----:B-1----:R-:W-:-:S03]  /*06c0*/  IMAD.WIDE R14, R3, 0x4, R4 ;  /* 0x00000004030e7825 */ /* 0x002fc600078e0204 */
[----:B------:R-:W-:Y:S01]  /*06d0*/  @!P2 IADD3 R23, PT, PT, -R23, RZ, RZ ;  /* 0x000000ff1717a210 */ /* 0x000fe20007ffe1ff */
[----:B------:R-:W-:Y:S01]  /*06e0*/  IMAD.WIDE R16, R21, 0x4, R4 ;  /* 0x0000000415107825 */ /* 0x000fe200078e0204 */
[----:B0-----:R0:W2:Y:S02]  /*06f0*/  LDG.E R3, desc[UR4][R14.64] ;  /* 0x000000040e037981 */ /* 0x0010a4000c1e1900 */
[----:B------:R-:W-:Y:S01]  /*0700*/  SEL R23, R10, R23, !P5 ;  /* 0x000000170a177207 */ /* 0x000fe20006800000 */
[----:B------:R-:W-:Y:S01]  /*0710*/  IMAD R21, R12, R2, R9 ;  /* 0x000000020c157224 */ /* 0x000fe200078e0209 */
[----:B------:R1:W3:Y:S01]  /*0720*/  LDG.E R8, desc[UR4][R16.64] ;  /* 0x0000000410087981 */ /* 0x0002e2000c1e1900 */
[----:B------:R-:W-:Y:S02]  /*0730*/  @!P0 IMAD.IADD R13, R13, 0x1, -R6 ;  /* 0x000000010d0d8824 */ /* 0x000fe400078e0a06 */
[----:B------:R-:W-:-:S03]  /*0740*/  IMAD.WIDE R20, R21, 0x4, R4 ;  /* 0x0000000415147825 */ /* 0x000fc600078e0204 */
[----:B------:R-:W-:Y:S01]  /*0750*/  MOV R25, R13 ;  /* 0x0000000d00197202 */ /* 0x000fe20000000f00 */
[CC--:B0-----:R-:W-:Y:S01]  /*0760*/  IMAD R15, R23.reuse, R2.reuse, R19 ;  /* 0x00000002170f7224 */ /* 0x0c1fe200078e0213 */
[----:B------:R0:W4:Y:S01]  /*0770*/  LDG.E R6, desc[UR4][R20.64] ;  /* 0x0000000414067981 */ /* 0x000122000c1e1900 */
[----:B------:R-:W-:Y:S01]  /*0780*/  IMAD R23, R23, R2, R9 ;  /* 0x0000000217177224 */ /* 0x000fe200078e0209 */
[----:B-1----:R-:W1:Y:S01]  /*0790*/  LDC.64 R16, c[0x0][0x388] ;  /* 0x0000e200ff107b82 */ /* 0x002e620000000a00 */
[----:B------:R-:W-:-:S04]  /*07a0*/  IMAD.WIDE R12, R15, 0x4, R4 ;  /* 0x000000040f0c7825 */ /* 0x000fc800078e0204 */
[----:B------:R-:W-:Y:S02]  /*07b0*/  @!P1 IMAD.MOV R25, RZ, RZ, -R25 ;  /* 0x000000ffff199224 */ /* 0x000fe400078e0a19 */
[----:B------:R-:W5:Y:S01]  /*07c0*/  LDG.E R12, desc[UR4][R12.64] ;  /* 0x000000040c0c7981 */ /* 0x000f62000c1e1900 */
[----:B------:R-:W-:Y:S02]  /*07d0*/  IMAD.WIDE R22, R23, 0x4, R4 ;  /* 0x0000000417167825 */ /* 0x000fe400078e0204 */
[----:B------:R-:W-:-:S03]  /*07e0*/  SEL R25, R10, R25, !P5 ;  /* 0x000000190a197207 */ /* 0x000fc60006800000 */
[----:B------:R-:W5:Y:S02]  /*07f0*/  LDG.E R10, desc[UR4][R22.64] ;  /* 0x00000004160a7981 */ /* 0x000f64000c1e1900 */
[----:B------:R-:W-:-:S04]  /*0800*/  IMAD R19, R25, R2, R19 ;  /* 0x0000000219137224 */ /* 0x000fc800078e0213 */
[----:B------:R-:W-:-:S04]  /*0810*/  IMAD.WIDE R18, R19, 0x4, R4 ;  /* 0x0000000413127825 */ /* 0x000fc800078e0204 */
[----:B------:R-:W-:Y:S02]  /*0820*/  IMAD R15, R25, R2, R11 ;  /* 0x00000002190f7224 */ /* 0x000fe400078e020b */
[----:B------:R-:W5:Y:S02]  /*0830*/  LDG.E R11, desc[UR4][R18.64] ;  /* 0x00000004120b7981 */ /* 0x000f64000c1e1900 */
[----:B------:R-:W-:-:S04]  /*0840*/  IMAD.WIDE R14, R15, 0x4, R4 ;  /* 0x000000040f0e7825 */ /* 0x000fc800078e0204 */
[----:B0-----:R-:W-:Y:S02]  /*0850*/  IMAD R21, R25, R2, R9 ;  /* 0x0000000219157224 */ /* 0x001fe400078e0209 */
[----:B------:R-:W5:Y:S02]  /*0860*/  LDG.E R14, desc[UR4][R14.64] ;  /* 0x000000040e0e7981 */ /* 0x000f64000c1e1900 */
[----:B------:R-:W-:-:S06]  /*0870*/  IMAD.WIDE R20, R21, 0x4, R4 ;  /* 0x0000000415147825 */ /* 0x000fcc00078e0204 */
[----:B------:R-:W5:Y:S01]  /*0880*/  LDG.E R20, desc[UR4][R20.64] ;  /* 0x0000000414147981 */ /* 0x000f62000c1e1900 */
[----:B------:R-:W-:-:S04]  /*0890*/  IMAD R7, R0, R2, R7 ;  /* 0x0000000200077224 */ /* 0x000fc800078e0207 */
[----:B-1----:R-:W-:-:S04]  /*08a0*/  IMAD.WIDE R16, R7, 0x4, R16 ;  /* 0x0000000407107825 */ /* 0x002fc800078e0210 */
[----:B------:R-:W-:Y:S01]  /*08b0*/  IMAD.WIDE R4, R7, 0x4, R4 ;  /* 0x0000000407047825 */ /* 0x000fe200078e0204 */
[----:B------:R-:W-:Y:S05]  /*08c0*/  STG.E desc[UR4][R16.64], RZ ;  /* 0x000000ff10007986 */ /* 0x000fea000c101904 */
[----:B------:R-:W5:Y:S01]  /*08d0*/  LDG.E R4, desc[UR4][R4.64] ;  /* 0x0000000404047981 */ /* 0x000f62000c1e1900 */
[----:B------:R-:W-:Y:S01]  /*08e0*/  HFMA2 R2, -RZ, RZ, 0, 1.1920928955078125e-07 ;  /* 0x00000002ff027431 */ /* 0x000fe200000001ff */
[----:B--2---:R-:W-:Y:S02]  /*08f0*/  ISETP.NE.AND P0, PT, R3, RZ, PT ;  /* 0x000000ff0300720c */ /* 0x004fe40003f05270 */
[----:B---3--:R-:W-:-:S02]  /*0900*/  ISETP.NE.AND P2, PT, R8, RZ, PT ;  /* 0x000000ff0800720c */ /* 0x008fc40003f45270 */
[----:B------:R-:W-:Y:S02]  /*0910*/  SEL R0, RZ, 0x1, !P0 ;  /* 0x00000001ff007807 */ /* 0x000fe40004000000 */
[----:B----4-:R-:W-:-:S07]  /*0920*/  ISETP.NE.AND P1, PT, R6, RZ, PT ;  /* 0x000000ff0600720c */ /* 0x010fce0003f25270 */
[----:B------:R-:W-:Y:S02]  /*0930*/  @!P0 IMAD.MOV R2, RZ, RZ, 0x1 ;  /* 0x00000001ff028424 */ /* 0x000fe400078e02ff */
[----:B------:R-:W-:Y:S02]  /*0940*/  @!P2 IADD3 R2, PT, PT, R0, RZ, RZ ;  /* 0x000000ff0002a210 */ /* 0x000fe40007ffe0ff */
[----:B-----5:R-:W-:-:S03]  /*0950*/  ISETP.NE.AND P0, PT, R12, RZ, PT ;  /* 0x000000ff0c00720c */ /* 0x020fc60003f05270 */
[C---:B------:R-:W-:Y:S01]  /*0960*/  VIADD R0, R2.reuse, 0x1 ;  /* 0x0000000102007836 */ /* 0x040fe20000000000 */
[----:B------:R-:W-:Y:S02]  /*0970*/  @!P1 IADD3 R0, PT, PT, R2, RZ, RZ ;  /* 0x000000ff02009210 */ /* 0x000fe40007ffe0ff */
[----:B------:R-:W-:-:S03]  /*0980*/  ISETP.NE.AND P1, PT, R10, RZ, PT ;  /* 0x000000ff0a00720c */ /* 0x000fc60003f25270 */
[----:B------:R-:W-:-:S04]  /*0990*/  VIADD R2, R0, 0x1 ;  /* 0x0000000100027836 */ /* 0x000fc80000000000 */
[----:B------:R-:W-:Y:S02]  /*09a0*/  @!P0 IADD3 R2, PT, PT, R0, RZ, RZ ;  /* 0x000000ff00028210 */ /* 0x000fe40007ffe0ff */
[----:B------:R-:W-:-:S03]  /*09b0*/  ISETP.NE.AND P0, PT, R11, RZ, PT ;  /* 0x000000ff0b00720c */ /* 0x000fc60003f05270 */
[C---:B------:R-:W-:Y:S01]  /*09c0*/  VIADD R0, R2.reuse, 0x1 ;  /* 0x0000000102007836 */ /* 0x040fe20000000000 */
[----:B------:R-:W-:Y:S02]  /*09d0*/  @!P1 IADD3 R0, PT, PT, R2, RZ, RZ ;  /* 0x000000ff02009210 */ /* 0x000fe40007ffe0ff */
[----:B------:R-:W-:-:S03]  /*09e0*/  ISETP.NE.AND P1, PT, R14, RZ, PT ;  /* 0x000000ff0e00720c */ /* 0x000fc60003f25270 */
[----:B------:R-:W-:-:S04]  /*09f0*/  VIADD R2, R0, 0x1 ;  /* 0x0000000100027836 */ /* 0x000fc80000000000 */
[----:B------:R-:W-:Y:S02]  /*0a00*/  @!P0 IADD3 R2, PT, PT, R0, RZ, RZ ;  /* 0x000000ff00028210 */ /* 0x000fe40007ffe0ff */
[----:B------:R-:W-:-:S03]  /*0a10*/  ISETP.NE.AND P0, PT, R20, RZ, PT ;  /* 0x000000ff1400720c */ /* 0x000fc60003f05270 */
[C---:B------:R-:W-:Y:S01]  /*0a20*/  VIADD R0, R2.reuse, 0x1 ;  /* 0x0000000102007836 */ /* 0x040fe20000000000 */
[----:B------:R-:W-:-:S05]  /*0a30*/  @!P1 IADD3 R0, PT, PT, R2, RZ, RZ ;  /* 0x000000ff02009210 */ /* 0x000fca0007ffe0ff */
[----:B------:R-:W-:-:S04]  /*0a40*/  VIADD R2, R0, 0x1 ;  /* 0x0000000100027836 */ /* 0x000fc80000000000 */
[----:B------:R-:W-:-:S04]  /*0a50*/  @!P0 IADD3 R2, PT, PT, R0, RZ, RZ ;  /* 0x000000ff00028210 */ /* 0x000fc80007ffe0ff */
[----:B------:R-:W-:-:S04]  /*0a60*/  ISETP.NE.AND P0, PT, R2, 0x2, PT ;  /* 0x000000020200780c */ /* 0x000fc80003f05270 */
[----:B------:R-:W-:-:S04]  /*0a70*/  ISETP.NE.AND P0, PT, R4, RZ, !P0 ;  /* 0x000000ff0400720c */ /* 0x000fc80004705270 */
[----:B------:R-:W-:-:S04]  /*0a80*/  ISETP.EQ.OR P0, PT, R2, 0x3, P0 ;  /* 0x000000030200780c */ /* 0x000fc80000702670 */
[----:B------:R-:W-:-:S05]  /*0a90*/  SEL R3, RZ, 0x1, !P0 ;  /* 0x00000001ff037807 */ /* 0x000fca0004000000 */
[----:B------:R-:W-:Y:S01]  /*0aa0*/  STG.E desc[UR4][R16.64], R3 ;  /* 0x0000000310007986 */ /* 0x000fe2000c101904 */
[----:B------:R-:W-:Y:S05]  /*0ab0*/  EXIT ;  /* 0x000000000000794d */ /* 0x000fea0003800000 */
.L_x_0:
[----:B------:R-:W-:-:S00]  /*0ac0*/  BRA `(.L_x_0) ;  /* 0xfffffffc00fc7947 */ /* 0x000fc0000383ffff */
[----:B------:R-:W-:-:S00]  /*0ad0*/  NOP ;  /* 0x0000000000007918 */ /* 0x000fc00000000000 */
        /* <DEDUP_REMOVED lines=10> */
.L_x_16:


//--------------------- .text._Z14stepTileKernelPiS_ii --------------------------
	.section	.text._Z14stepTileKernelPiS_ii,"ax",@progbits
	.align	128
        .global         _Z14stepTileKernelPiS_ii
        .type           _Z14stepTileKernelPiS_ii,@function
        .size           _Z14stepTileKernelPiS_ii,(.L_x_17 - _Z14stepTileKernelPiS_ii)
        .other          _Z14stepTileKernelPiS_ii,@"STO_CUDA_ENTRY STV_DEFAULT"
_Z14stepTileKernelPiS_ii:
.text._Z14stepTileKernelPiS_ii:
[----:B------:R-:W-:Y:S01]  /*0000*/  LDC R1, c[0x0][0x37c] ;  /* 0x0000df00ff017b82 */ /* 0x000fe20000000800 */
[----:B------:R-:W0:Y:S07]  /*0010*/  S2R R9, SR_CTAID.X ;  /* 0x0000000000097919 */ /* 0x000e2e0000002500 */
[----:B------:R-:W1:Y:S01]  /*0020*/  LDC.64 R2, c[0x0][0x390] ;  /* 0x0000e400ff027b82 */ /* 0x000e620000000a00 */
[----:B------:R-:W2:Y:S01]  /*0030*/  LDCU.64 UR4, c[0x0][0x358] ;  /* 0x00006b00ff0477ac */ /* 0x000ea20008000a00 */
[----:B------:R-:W0:Y:S01]  /*0040*/  S2R R0, SR_TID.X ;  /* 0x0000000000007919 */ /* 0x000e220000002100 */
[----:B------:R-:W3:Y:S05]  /*0050*/  S2R R12, SR_TID.Y ;  /* 0x00000000000c7919 */ /* 0x000eea0000002200 */
[----:B------:R-:W4:Y:S01]  /*0060*/  LDC.64 R4, c[0x0][0x380] ;  /* 0x0000e000ff047b82 */ /* 0x000f220000000a00 */
[----:B------:R-:W3:Y:S01]  /*0070*/  S2R R8, SR_CTAID.Y ;  /* 0x0000000000087919 */ /* 0x000ee20000002600 */
[----:B0-----:R-:W-:-:S05]  /*0080*/  IMAD R9, R9, 0x10, R0 ;  /* 0x0000001009097824 */ /* 0x001fca00078e0200 */
[----:B-1----:R-:W-:Y:S01]  /*0090*/  ISETP.GE.AND P0, PT, R9, R2, PT ;  /* 0x000000020900720c */ /* 0x002fe20003f06270 */
[----:B---3--:R-:W-:-:S04]  /*00a0*/  IMAD R8, R8, 0x10, R12 ;  /* 0x0000001008087824 */ /* 0x008fc800078e020c */
[C---:B------:R-:W-:Y:S01]  /*00b0*/  IMAD R11, R8.reuse, R2, R9 ;  /* 0x00000002080b7224 */ /* 0x040fe200078e0209 */
[----:B------:R-:W-:-:S03]  /*00c0*/  ISETP.LT.AND P0, PT, R8, R3, !P0 ;  /* 0x000000030800720c */ /* 0x000fc60004701270 */
[----:B----4-:R-:W-:-:S10]  /*00d0*/  IMAD.WIDE.U32 R6, R11, 0x4, R4 ;  /* 0x000000040b067825 */ /* 0x010fd400078e0004 */
[----:B--2---:R-:W2:Y:S01]  /*00e0*/  @P0 LDG.E R17, desc[UR4][R6.64] ;  /* 0x0000000406110981 */ /* 0x004ea2000c1e1900 */
[----:B------:R-:W-:Y:S01]  /*00f0*/  MOV R13, 0x400 ;  /* 0x00000400000d7802 */ /* 0x000fe20000000f00 */
[----:B------:R-:W-:Y:S01]  /*0100*/  BSSY.RECONVERGENT B0, `(.L_x_1) ;  /* 0x000011c000007945 */ /* 0x000fe20003800200 */
[----:B------:R-:W-:Y:S01]  /*0110*/  ISETP.NE.AND P1, PT, R12, 0xf, PT ;  /* 0x0000000f0c00780c */ /* 0x000fe20003f25270 */
[----:B------:R-:W0:Y:S02]  /*0120*/  S2R R10, SR_CgaCtaId ;  /* 0x00000000000a7919 */ /* 0x000e240000008800 */
[----:B0-----:R-:W-:-:S05]  /*0130*/  LEA R13, R10, R13, 0x18 ;  /* 0x0000000d0a0d7211 */ /* 0x001fca00078ec0ff */
[----:B------:R-:W-:-:S04]  /*0140*/  IMAD R15, R12, 0x48, R13 ;  /* 0x000000480c0f7824 */ /* 0x000fc800078e020d */
[----:B------:R-:W-:-:S05]  /*0150*/  IMAD R10, R0, 0x4, R15 ;  /* 0x00000004000a7824 */ /* 0x000fca00078e020f */
[----:B--2---:R0:W-:Y:S01]  /*0160*/  @P0 STS [R10+0x4c], R17 ;  /* 0x00004c110a000388 */ /* 0x0041e20000000800 */
[----:B------:R-:W-:Y:S05]  /*0170*/  @!P1 BRA `(.L_x_2) ;  /* 0x00000008002c9947 */ /* 0x000fea0003800000 */
[----:B------:R-:W-:-:S13]  /*0180*/  ISETP.NE.AND P1, PT, R12, RZ, PT ;  /* 0x000000ff0c00720c */ /* 0x000fda0003f25270 */
[----:B------:R-:W-:Y:S05]  /*0190*/  @P1 BRA `(.L_x_3) ;  /* 0x0000001000481947 */ /* 0x000fea0003800000 */
[----:B------:R-:W-:Y:S01]  /*01a0*/  ISETP.NE.AND P1, PT, R0, 0xf, PT ;  /* 0x0000000f0000780c */ /* 0x000fe20003f25270 */
[----:B------:R-:W-:-:S12]  /*01b0*/  BSSY.RECONVERGENT B1, `(.L_x_4) ;  /* 0x0000069000017945 */ /* 0x000fd80003800200 */
[----:B------:R-:W-:Y:S05]  /*01c0*/  @!P1 BRA `(.L_x_5) ;  /* 0x0000000000d49947 */ /* 0x000fea0003800000 */
[----:B------:R-:W-:-:S13]  /*01d0*/  ISETP.NE.AND P1, PT, R0, RZ, PT ;  /* 0x000000ff0000720c */ /* 0x000fda0003f25270 */
[----:B------:R-:W-:Y:S05]  /*01e0*/  @P1 BRA `(.L_x_6) ;  /* 0x0000000400941947 */ /* 0x000fea0003800000 */
[----:B------:R-:W-:Y:S02]  /*01f0*/  IABS R12, R3 ;  /* 0x00000003000c7213 */ /* 0x000fe40000000000 */
[----:B------:R-:W-:Y:S02]  /*0200*/  IABS R14, R2 ;  /* 0x00000002000e7213 */ /* 0x000fe40000000000 */
[----:B------:R-:W1:Y:S01]  /*0210*/  I2F.RP R22, R12 ;  /* 0x0000000c00167306 */ /* 0x000e620000209400 */
[----:B------:R-:W-:Y:S02]  /*0220*/  IADD3 R20, PT, PT, R8, -0x1, R3 ;  /* 0xffffffff08147810 */ /* 0x000fe40007ffe003 */
[----:B------:R-:W-:Y:S02]  /*0230*/  ISETP.NE.AND P5, PT, R3, RZ, PT ;  /* 0x000000ff0300720c */ /* 0x000fe40003fa5270 */
[----:B------:R-:W-:-:S03]  /*0240*/  IABS R24, R20 ;  /* 0x0000001400187213 */ /* 0x000fc60000000000 */
[----:B------:R-:W2:Y:S08]  /*0250*/  I2F.RP R21, R14 ;  /* 0x0000000e00157306 */ /* 0x000eb00000209400 */
[----:B-1----:R-:W1:Y:S08]  /*0260*/  MUFU.RCP R22, R22 ;  /* 0x0000001600167308 */ /* 0x002e700000001000 */
[----:B--2---:R-:W2:Y:S01]  /*0270*/  MUFU.RCP R21, R21 ;  /* 0x0000001500157308 */ /* 0x004ea20000001000 */
[----:B-1----:R-:W-:-:S07]  /*0280*/  IADD3 R18, PT, PT, R22, 0xffffffe, RZ ;  /* 0x0ffffffe16127810 */ /* 0x002fce0007ffe0ff */
[----:B------:R1:W3:Y:S01]  /*0290*/  F2I.FTZ.U32.TRUNC.NTZ R19, R18 ;  /* 0x0000001200137305 */ /* 0x0002e2000021f000 */
[----:B--2---:R-:W-:Y:S01]  /*02a0*/  VIADD R16, R21, 0xffffffe ;  /* 0x0ffffffe15107836 */ /* 0x004fe20000000000 */
[----:B------:R-:W-:-:S06]  /*02b0*/  IADD3 R21, PT, PT, R9, -0x1, R2 ;  /* 0xffffffff09157810 */ /* 0x000fcc0007ffe002 */
[----:B0-----:R0:W2:Y:S01]  /*02c0*/  F2I.FTZ.U32.TRUNC.NTZ R17, R16 ;  /* 0x0000001000117305 */ /* 0x0010a2000021f000 */
[----:B-1----:R-:W-:Y:S01]  /*02d0*/  HFMA2 R18, -RZ, RZ, 0, 0 ;  /* 0x00000000ff127431 */ /* 0x002fe200000001ff */
[----:B------:R-:W-:Y:S02]  /*02e0*/  IABS R22, R21 ;  /* 0x0000001500167213 */ /* 0x000fe40000000000 */
[----:B------:R-:W-:Y:S01]  /*02f0*/  ISETP.GE.AND P3, PT, R21, RZ, PT ;  /* 0x000000ff1500720c */ /* 0x000fe20003f66270 */
[----:B---3--:R-:W-:Y:S02]  /*0300*/  IMAD.MOV R23, RZ, RZ, -R19 ;  /* 0x000000ffff177224 */ /* 0x008fe400078e0a13 */
[----:B0-----:R-:W-:Y:S02]  /*0310*/  IMAD.MOV.U32 R16, RZ, RZ, RZ ;  /* 0x000000ffff107224 */ /* 0x001fe400078e00ff */
[----:B------:R-:W-:-:S04]  /*0320*/  IMAD R23, R23, R12, RZ ;  /* 0x0000000c17177224 */ /* 0x000fc800078e02ff */
[----:B------:R-:W-:-:S04]  /*0330*/  IMAD.HI.U32 R18, R19, R23, R18 ;  /* 0x0000001713127227 */ /* 0x000fc800078e0012 */
[----:B--2---:R-:W-:Y:S02]  /*0340*/  IMAD.MOV R25, RZ, RZ, -R17 ;  /* 0x000000ffff197224 */ /* 0x004fe400078e0a11 */
[----:B------:R-:W-:Y:S02]  /*0350*/  IMAD.MOV.U32 R23, RZ, RZ, R24 ;  /* 0x000000ffff177224 */ /* 0x000fe400078e0018 */
[----:B------:R-:W-:Y:S02]  /*0360*/  IMAD R19, R25, R14, RZ ;  /* 0x0000000e19137224 */ /* 0x000fe400078e02ff */
[----:B------:R-:W-:-:S04]  /*0370*/  IMAD.HI.U32 R18, R18, R23, RZ ;  /* 0x0000001712127227 */ /* 0x000fc800078e00ff */
[----:B------:R-:W-:Y:S01]  /*0380*/  IMAD.HI.U32 R16, R17, R19, R16 ;  /* 0x0000001311107227 */ /* 0x000fe200078e0010 */
[----:B------:R-:W-:-:S03]  /*0390*/  IADD3 R18, PT, PT, -R18, RZ, RZ ;  /* 0x000000ff12127210 */ /* 0x000fc60007ffe1ff */
[----:B------:R-:W-:Y:S02]  /*03a0*/  IMAD.MOV.U32 R17, RZ, RZ, R22 ;  /* 0x000000ffff117224 */ /* 0x000fe400078e0016 */
[----:B------:R-:W-:Y:S02]  /*03b0*/  IMAD R19, R12, R18, R23 ;  /* 0x000000120c137224 */ /* 0x000fe400078e0217 */
[----:B------:R-:W-:-:S03]  /*03c0*/  IMAD.HI.U32 R16, R16, R17, RZ ;  /* 0x0000001110107227 */ /* 0x000fc600078e00ff */
[----:B------:R-:W-:Y:S01]  /*03d0*/  ISETP.GT.U32.AND P2, PT, R12, R19, PT ;  /* 0x000000130c00720c */ /* 0x000fe20003f44070 */
[----:B------:R-:W-:-:S04]  /*03e0*/  IMAD.MOV R16, RZ, RZ, -R16 ;  /* 0x000000ffff107224 */ /* 0x000fc800078e0a10 */
[----:B------:R-:W-:-:S05]  /*03f0*/  IMAD R17, R14, R16, R17 ;  /* 0x000000100e117224 */ /* 0x000fca00078e0211 */
[----:B------:R-:W-:-:S03]  /*0400*/  ISETP.GT.U32.AND P1, PT, R14, R17, PT ;  /* 0x000000110e00720c */ /* 0x000fc60003f24070 */
[----:B------:R-:W-:Y:S01]  /*0410*/  @!P2 IMAD.IADD R19, R19, 0x1, -R12 ;  /* 0x000000011313a824 */ /* 0x000fe200078e0a0c */
[----:B------:R-:W-:-:S04]  /*0420*/  ISETP.GE.AND P2, PT, R20, RZ, PT ;  /* 0x000000ff1400720c */ /* 0x000fc80003f46270 */
[----:B------:R-:W-:-:S05]  /*0430*/  ISETP.GT.U32.AND P4, PT, R12, R19, PT ;  /* 0x000000130c00720c */ /* 0x000fca0003f84070 */
[----:B------:R-:W-:-:S05]  /*0440*/  @!P1 IMAD.IADD R17, R17, 0x1, -R14 ;  /* 0x0000000111119824 */ /* 0x000fca00078e0a0e */
[----:B------:R-:W-:-:S03]  /*0450*/  ISETP.GT.U32.AND P1, PT, R14, R17, PT ;  /* 0x000000110e00720c */ /* 0x000fc60003f24070 */
[----:B------:R-:W-:Y:S02]  /*0460*/  @!P4 IADD3 R19, PT, PT, R19, -R12, RZ ;  /* 0x8000000c1313c210 */ /* 0x000fe40007ffe0ff */
[----:B------:R-:W-:-:S03]  /*0470*/  ISETP.NE.AND P4, PT, R2, RZ, PT ;  /* 0x000000ff0200720c */ /* 0x000fc60003f85270 */
[----:B------:R-:W-:Y:S01]  /*0480*/  @!P2 IMAD.MOV R19, RZ, RZ, -R19 ;  /* 0x000000ffff13a224 */ /* 0x000fe200078e0a13 */
[----:B------:R-:W-:-:S04]  /*0490*/  @!P5 LOP3.LUT R19, RZ, R3, RZ, 0x33, !PT ;  /* 0x00000003ff13d212 */ /* 0x000fc800078e33ff */
[----:B------:R-:W-:-:S05]  /*04a0*/  @!P1 IMAD.IADD R17, R17, 0x1, -R14 ;  /* 0x0000000111119824 */ /* 0x000fca00078e0a0e */
[----:B------:R-:W-:Y:S02]  /*04b0*/  @!P3 IADD3 R17, PT, PT, -R17, RZ, RZ ;  /* 0x000000ff1111b210 */ /* 0x000fe40007ffe1ff */
[----:B------:R-:W-:-:S05]  /*04c0*/  @!P4 LOP3.LUT R17, RZ, R2, RZ, 0x33, !PT ;  /* 0x00000002ff11c212 */ /* 0x000fca00078e33ff */
[----:B------:R-:W-:-:S04]  /*04d0*/  IMAD R17, R19, R2, R17 ;  /* 0x0000000213117224 */ /* 0x000fc800078e0211 */
[----:B------:R-:W-:-:S06]  /*04e0*/  IMAD.WIDE R16, R17, 0x4, R4 ;  /* 0x0000000411107825 */ /* 0x000fcc00078e0204 */
[----:B------:R-:W2:Y:S04]  /*04f0*/  LDG.E R16, desc[UR4][R16.64] ;  /* 0x0000000410107981 */ /* 0x000ea8000c1e1900 */
[----:B--2---:R1:W-:Y:S01]  /*0500*/  STS [R13], R16 ;  /* 0x000000100d007388 */ /* 0x0043e20000000800 */
[----:B------:R-:W-:Y:S05]  /*0510*/  BRA `(.L_x_6) ;  /* 0x0000000000c87947 */ /* 0x000fea0003800000 */
.L_x_5:
[----:B------:R-:W-:Y:S02]  /*0520*/  IABS R14, R3 ;  /* 0x00000003000e7213 */ /* 0x000fe40000000000 */
[----:B------:R-:W-:Y:S02]  /*0530*/  IABS R12, R2 ;  /* 0x00000002000c7213 */ /* 0x000fe40000000000 */
[----:B------:R-:W1:Y:S01]  /*0540*/  I2F.RP R22, R14 ;  /* 0x0000000e00167306 */ /* 0x000e620000209400 */
[----:B------:R-:W-:Y:S02]  /*0550*/  IADD3 R20, PT, PT, R8, -0x1, R3 ;  /* 0xffffffff08147810 */ /* 0x000fe40007ffe003 */
[----:B------:R-:W-:Y:S02]  /*0560*/  ISETP.NE.AND P5, PT, R3, RZ, PT ;  /* 0x000000ff0300720c */ /* 0x000fe40003fa5270 */
[----:B------:R-:W-:Y:S02]  /*0570*/  IABS R24, R20 ;  /* 0x0000001400187213 */ /* 0x000fe40000000000 */
[----:B------:R-:W-:Y:S01]  /*0580*/  ISETP.GE.AND P3, PT, R20, RZ, PT ;  /* 0x000000ff1400720c */ /* 0x000fe20003f66270 */
[----:B------:R-:W2:Y:S08]  /*0590*/  I2F.RP R21, R12 ;  /* 0x0000000c00157306 */ /* 0x000eb00000209400 */
[----:B-1----:R-:W1:Y:S08]  /*05a0*/  MUFU.RCP R22, R22 ;  /* 0x0000001600167308 */ /* 0x002e700000001000 */
[----:B--2---:R-:W2:Y:S01]  /*05b0*/  MUFU.RCP R21, R21 ;  /* 0x0000001500157308 */ /* 0x004ea20000001000 */
[----:B-1----:R-:W-:-:S07]  /*05c0*/  VIADD R18, R22, 0xffffffe ;  /* 0x0ffffffe16127836 */ /* 0x002fce0000000000 */
[----:B------:R1:W3:Y:S01]  /*05d0*/  F2I.FTZ.U32.TRUNC.NTZ R19, R18 ;  /* 0x0000001200137305 */ /* 0x0002e2000021f000 */
[----:B--2---:R-:W-:Y:S02]  /*05e0*/  VIADD R16, R21, 0xffffffe ;  /* 0x0ffffffe15107836 */ /* 0x004fe40000000000 */
[----:B------:R-:W-:-:S05]  /*05f0*/  IMAD.X R21, R9, 0x1, R2, PT ;  /* 0x0000000109157824 */ /* 0x000fca00038e0602 */
[----:B0-----:R0:W2:Y:S01]  /*0600*/  F2I.FTZ.U32.TRUNC.NTZ R17, R16 ;  /* 0x0000001000117305 */ /* 0x0010a2000021f000 */
[----:B-1----:R-:W-:Y:S02]  /*0610*/  MOV R18, RZ ;  /* 0x000000ff00127202 */ /* 0x002fe40000000f00 */
[----:B------:R-:W-:Y:S02]  /*0620*/  IABS R22, R21 ;  /* 0x0000001500167213 */ /* 0x000fe40000000000 */
[----:B---3--:R-:W-:Y:S01]  /*0630*/  IADD3 R23, PT, PT, RZ, -R19, RZ ;  /* 0x80000013ff177210 */ /* 0x008fe20007ffe0ff */
[----:B0-----:R-:W-:-:S04]  /*0640*/  IMAD.MOV.U32 R16, RZ, RZ, RZ ;  /* 0x000000ffff107224 */ /* 0x001fc800078e00ff */
[----:B------:R-:W-:Y:S02]  /*0650*/  IMAD R23, R23, R14, RZ ;  /* 0x0000000e17177224 */ /* 0x000fe400078e02ff */
[----:B--2---:R-:W-:Y:S02]  /*0660*/  IMAD.MOV R25, RZ, RZ, -R17 ;  /* 0x000000ffff197224 */ /* 0x004fe400078e0a11 */
[----:B------:R-:W-:-:S04]  /*0670*/  IMAD.HI.U32 R23, R19, R23, R18 ;  /* 0x0000001713177227 */ /* 0x000fc800078e0012 */
[----:B------:R-:W-:Y:S02]  /*0680*/  IMAD.MOV.U32 R18, RZ, RZ, R24 ;  /* 0x000000ffff127224 */ /* 0x000fe400078e0018 */
[----:B------:R-:W-:Y:S02]  /*0690*/  IMAD R19, R25, R12, RZ ;  /* 0x0000000c19137224 */ /* 0x000fe400078e02ff */
[----:B------:R-:W-:-:S04]  /*06a0*/  IMAD.HI.U32 R23, R23, R18, RZ ;  /* 0x0000001217177227 */ /* 0x000fc800078e00ff */
[----:B------:R-:W-:Y:S01]  /*06b0*/  IMAD.HI.U32 R16, R17, R19, R16 ;  /* 0x0000001311107227 */ /* 0x000fe200078e0010 */
[----:B------:R-:W-:-:S03]  /*06c0*/  MOV R17, R22 ;  /* 0x0000001600117202 */ /* 0x000fc60000000f00 */
[----:B------:R-:W-:Y:S02]  /*06d0*/  IMAD.MOV R23, RZ, RZ, -R23 ;  /* 0x000000ffff177224 */ /* 0x000fe400078e0a17 */
[----:B------:R-:W-:-:S04]  /*06e0*/  IMAD.HI.U32 R16, R16, R17, RZ ;  /* 0x0000001110107227 */ /* 0x000fc800078e00ff */
[----:B------:R-:W-:Y:S02]  /*06f0*/  IMAD R19, R14, R23, R18 ;  /* 0x000000170e137224 */ /* 0x000fe400078e0212 */
[----:B------:R-:W-:-:S03]  /*0700*/  IMAD.MOV R16, RZ, RZ, -R16 ;  /* 0x000000ffff107224 */ /* 0x000fc600078e0a10 */
[----:B------:R-:W-:Y:S01]  /*0710*/  ISETP.GT.U32.AND P2, PT, R14, R19, PT ;  /* 0x000000130e00720c */ /* 0x000fe20003f44070 */
[----:B------:R-:W-:-:S05]  /*0720*/  IMAD R17, R12, R16, R17 ;  /* 0x000000100c117224 */ /* 0x000fca00078e0211 */
[----:B------:R-:W-:-:S07]  /*0730*/  ISETP.GT.U32.AND P1, PT, R12, R17, PT ;  /* 0x000000110c00720c */ /* 0x000fce0003f24070 */
[----:B------:R-:W-:Y:S02]  /*0740*/  @!P2 IADD3 R19, PT, PT, R19, -R14, RZ ;  /* 0x8000000e1313a210 */ /* 0x000fe40007ffe0ff */
[----:B------:R-:W-:Y:S02]  /*0750*/  ISETP.GE.AND P2, PT, R21, RZ, PT ;  /* 0x000000ff1500720c */ /* 0x000fe40003f46270 */
[----:B------:R-:W-:Y:S02]  /*0760*/  ISETP.GT.U32.AND P4, PT, R14, R19, PT ;  /* 0x000000130e00720c */ /* 0x000fe40003f84070 */
[----:B------:R-:W-:-:S05]  /*0770*/  @!P1 IMAD.IADD R17, R17, 0x1, -R12 ;  /* 0x0000000111119824 */ /* 0x000fca00078e0a0c */
[----:B------:R-:W-:-:S06]  /*0780*/  ISETP.GT.U32.AND P1, PT, R12, R17, PT ;  /* 0x000000110c00720c */ /* 0x000fcc0003f24070 */
[----:B------:R-:W-:Y:S01]  /*0790*/  @!P4 IMAD.IADD R19, R19, 0x1, -R14 ;  /* 0x000000011313c824 */ /* 0x000fe200078e0a0e */
[----:B------:R-:W-:-:S03]  /*07a0*/  ISETP.NE.AND P4, PT, R2, RZ, PT ;  /* 0x000000ff0200720c */ /* 0x000fc60003f85270 */
[----:B------:R-:W-:Y:S01]  /*07b0*/  @!P3 IMAD.MOV R19, RZ, RZ, -R19 ;  /* 0x000000ffff13b224 */ /* 0x000fe200078e0a13 */
[----:B------:R-:W-:Y:S02]  /*07c0*/  @!P5 LOP3.LUT R19, RZ, R3, RZ, 0x33, !PT ;  /* 0x00000003ff13d212 */ /* 0x000fe400078e33ff */
[----:B------:R-:W-:-:S05]  /*07d0*/  @!P1 IADD3 R17, PT, PT, R17, -R12, RZ ;  /* 0x8000000c11119210 */ /* 0x000fca0007ffe0ff */
[----:B------:R-:W-:Y:S02]  /*07e0*/  @!P2 IMAD.MOV R17, RZ, RZ, -R17 ;  /* 0x000000ffff11a224 */ /* 0x000fe400078e0a11 */
[----:B------:R-:W-:-:S05]  /*07f0*/  @!P4 LOP3.LUT R17, RZ, R2, RZ, 0x33, !PT ;  /* 0x00000002ff11c212 */ /* 0x000fca00078e33ff */
[----:B------:R-:W-:-:S04]  /*0800*/  IMAD R17, R19, R2, R17 ;  /* 0x0000000213117224 */ /* 0x000fc800078e0211 */
[----:B------:R-:W-:-:S06]  /*0810*/  IMAD.WIDE R16, R17, 0x4, R4 ;  /* 0x0000000411107825 */ /* 0x000fcc00078e0204 */
[----:B------:R-:W2:Y:S04]  /*0820*/  LDG.E R16, desc[UR4][R16.64] ;  /* 0x0000000410107981 */ /* 0x000ea8000c1e1900 */
[----:B--2---:R2:W-:Y:S02]  /*0830*/  STS [R13+0x44], R16 ;  /* 0x000044100d007388 */ /* 0x0045e40000000800 */
.L_x_6:
[----:B------:R-:W-:Y:S05]  /*0840*/  BSYNC.RECONVERGENT B1 ;  /* 0x0000000000017941 */ /* 0x000fea0003800200 */
.L_x_4:
[----:B------:R-:W-:Y:S02]  /*0850*/  IABS R14, R3 ;  /* 0x00000003000e7213 */ /* 0x000fe40000000000 */
[----:B------:R-:W-:Y:S02]  /*0860*/  IADD3 R12, PT, PT, R8, -0x1, R3 ;  /* 0xffffffff080c7810 */ /* 0x000fe40007ffe003 */
[----:B------:R-:W3:Y:S01]  /*0870*/  I2F.RP R18, R14 ;  /* 0x0000000e00127306 */ /* 0x000ee20000209400 */
[----:B------:R-:W-:Y:S02]  /*0880*/  ISETP.NE.AND P3, PT, R3, RZ, PT ;  /* 0x000000ff0300720c */ /* 0x000fe40003f65270 */
[----:B------:R-:W-:Y:S02]  /*0890*/  IABS R20, R12 ;  /* 0x0000000c00147213 */ /* 0x000fe40000000000 */
[----:B------:R-:W-:-:S03]  /*08a0*/  ISETP.GE.AND P2, PT, R12, RZ, PT ;  /* 0x000000ff0c00720c */ /* 0x000fc60003f46270 */
[----:B---3--:R-:W1:Y:S02]  /*08b0*/  MUFU.RCP R18, R18 ;  /* 0x0000001200127308 */ /* 0x008e640000001000 */
[----:B-12---:R-:W-:-:S06]  /*08c0*/  IADD3 R16, PT, PT, R18, 0xffffffe, RZ ;  /* 0x0ffffffe12107810 */ /* 0x006fcc0007ffe0ff */
[----:B0-----:R0:W1:Y:S02]  /*08d0*/  F2I.FTZ.U32.TRUNC.NTZ R17, R16 ;  /* 0x0000001000117305 */ /* 0x001064000021f000 */
[----:B0-----:R-:W-:Y:S02]  /*08e0*/  IMAD.MOV.U32 R16, RZ, RZ, RZ ;  /* 0x000000ffff107224 */ /* 0x001fe400078e00ff */
[----:B-1----:R-:W-:-:S04]  /*08f0*/  IMAD.MOV R19, RZ, RZ, -R17 ;  /* 0x000000ffff137224 */ /* 0x002fc800078e0a11 */
[----:B------:R-:W-:-:S04]  /*0900*/  IMAD R19, R19, R14, RZ ;  /* 0x0000000e13137224 */ /* 0x000fc800078e02ff */
[----:B------:R-:W-:Y:S01]  /*0910*/  IMAD.HI.U32 R19, R17, R19, R16 ;  /* 0x0000001311137227 */ /* 0x000fe200078e0010 */
[----:B------:R-:W-:-:S05]  /*0920*/  MOV R17, R20 ;  /* 0x0000001400117202 */ /* 0x000fca0000000f00 */
[----:B------:R-:W-:-:S04]  /*0930*/  IMAD.HI.U32 R19, R19, R17, RZ ;  /* 0x0000001113137227 */ /* 0x000fc800078e00ff */
[----:B------:R-:W-:-:S04]  /*0940*/  IMAD.MOV R19, RZ, RZ, -R19 ;  /* 0x000000ffff137224 */ /* 0x000fc800078e0a13 */
[----:B------:R-:W-:-:S05]  /*0950*/  IMAD R17, R14, R19, R17 ;  /* 0x000000130e117224 */ /* 0x000fca00078e0211 */
[----:B------:R-:W-:-:S13]  /*0960*/  ISETP.GT.U32.AND P1, PT, R14, R17, PT ;  /* 0x000000110e00720c */ /* 0x000fda0003f24070 */
[----:B------:R-:W-:-:S05]  /*0970*/  @!P1 IMAD.IADD R17, R17, 0x1, -R14 ;  /* 0x0000000111119824 */ /* 0x000fca00078e0a0e */
[----:B------:R-:W-:-:S13]  /*0980*/  ISETP.GT.U32.AND P1, PT, R14, R17, PT ;  /* 0x000000110e00720c */ /* 0x000fda0003f24070 */
[----:B------:R-:W-:-:S05]  /*0990*/  @!P1 IADD3 R17, PT, PT, R17, -R14, RZ ;  /* 0x8000000e11119210 */ /* 0x000fca0007ffe0ff */
[----:B------:R-:W-:-:S04]  /*09a0*/  IMAD.MOV.U32 R12, RZ, RZ, R17 ;  /* 0x000000ffff0c7224 */ /* 0x000fc800078e0011 */
[----:B------:R-:W-:Y:S01]  /*09b0*/  @!P2 IMAD.MOV R12, RZ, RZ, -R12 ;  /* 0x000000ffff0ca224 */ /* 0x000fe200078e0a0c */
[----:B------:R-:W-:-:S05]  /*09c0*/  @!P3 LOP3.LUT R12, RZ, R3, RZ, 0x33, !PT ;  /* 0x00000003ff0cb212 */ /* 0x000fca00078e33ff */
[----:B------:R-:W-:-:S04]  /*09d0*/  IMAD R17, R12, R2, R9 ;  /* 0x000000020c117224 */ /* 0x000fc800078e0209 */
[----:B------:R-:W-:-:S06]  /*09e0*/  IMAD.WIDE R16, R17, 0x4, R4 ;  /* 0x0000000411107825 */ /* 0x000fcc00078e0204 */
[----:B------:R-:W2:Y:S01]  /*09f0*/  LDG.E R16, desc[UR4][R16.64] ;  /* 0x0000000410107981 */ /* 0x000ea2000c1e1900 */
[----:B------:R-:W-:-:S05]  /*0a00*/  LEA R13, R0, R13, 0x2 ;  /* 0x0000000d000d7211 */ /* 0x000fca00078e10ff */
[----:B--2---:R1:W-:Y:S01]  /*0a10*/  STS [R13+0x4], R16 ;  /* 0x000004100d007388 */ /* 0x0043e20000000800 */
[----:B------:R-:W-:Y:S05]  /*0a20*/  BRA `(.L_x_3) ;  /* 0x0000000800247947 */ /* 0x000fea0003800000 */
.L_x_2:
[----:B------:R-:W-:Y:S01]  /*0a30*/  ISETP.NE.AND P1, PT, R0, 0xf, PT ;  /* 0x0000000f0000780c */ /* 0x000fe20003f25270 */
[----:B------:R-:W-:-:S12]  /*0a40*/  BSSY.RECONVERGENT B1, `(.L_x_7) ;  /* 0x000006a000017945 */ /* 0x000fd80003800200 */
[----:B------:R-:W-:Y:S05]  /*0a50*/  @!P1 BRA `(.L_x_8) ;  /* 0x0000000000d49947 */ /* 0x000fea0003800000 */
[----:B------:R-:W-:-:S13]  /*0a60*/  ISETP.NE.AND P1, PT, R0, RZ, PT ;  /* 0x000000ff0000720c */ /* 0x000fda0003f25270 */
[----:B------:R-:W-:Y:S05]  /*0a70*/  @P1 BRA `(.L_x_9) ;  /* 0x0000000400981947 */ /* 0x000fea0003800000 */
[----:B------:R-:W-:Y:S01]  /*0a80*/  IABS R14, R3 ;  /* 0x00000003000e7213 */ /* 0x000fe20000000000 */
[----:B------:R-:W-:Y:S01]  /*0a90*/  IMAD.X R20, R8, 0x1, R3, PT ;  /* 0x0000000108147824 */ /* 0x000fe200038e0603 */
[----:B------:R-:W-:Y:S02]  /*0aa0*/  IABS R12, R2 ;  /* 0x00000002000c7213 */ /* 0x000fe40000000000 */
[----:B------:R-:W1:Y:S01]  /*0ab0*/  I2F.RP R22, R14 ;  /* 0x0000000e00167306 */ /* 0x000e620000209400 */
[----:B------:R-:W-:Y:S02]  /*0ac0*/  ISETP.NE.AND P5, PT, R3, RZ, PT ;  /* 0x000000ff0300720c */ /* 0x000fe40003fa5270 */
[----:B------:R-:W-:Y:S02]  /*0ad0*/  IABS R24, R20 ;  /* 0x0000001400187213 */ /* 0x000fe40000000000 */
[----:B------:R-:W-:-:S03]  /*0ae0*/  ISETP.GE.AND P3, PT, R20, RZ, PT ;  /* 0x000000ff1400720c */ /* 0x000fc60003f66270 */
[----:B------:R-:W2:Y:S08]  /*0af0*/  I2F.RP R21, R12 ;  /* 0x0000000c00157306 */ /* 0x000eb00000209400 */
[----:B-1----:R-:W1:Y:S08]  /*0b00*/  MUFU.RCP R22, R22 ;  /* 0x0000001600167308 */ /* 0x002e700000001000 */
[----:B--2---:R-:W2:Y:S01]  /*0b10*/  MUFU.RCP R21, R21 ;  /* 0x0000001500157308 */ /* 0x004ea20000001000 */
[----:B-1----:R-:W-:-:S07]  /*0b20*/  VIADD R18, R22, 0xffffffe ;  /* 0x0ffffffe16127836 */ /* 0x002fce0000000000 */
[----:B------:R1:W3:Y:S01]  /*0b30*/  F2I.FTZ.U32.TRUNC.NTZ R19, R18 ;  /* 0x0000001200137305 */ /* 0x0002e2000021f000 */
[----:B--2---:R-:W-:Y:S01]  /*0b40*/  VIADD R16, R21, 0xffffffe ;  /* 0x0ffffffe15107836 */ /* 0x004fe20000000000 */
[----:B------:R-:W-:-:S06]  /*0b50*/  IADD3 R21, PT, PT, R9, -0x1, R2 ;  /* 0xffffffff09157810 */ /* 0x000fcc0007ffe002 */
[----:B0-----:R0:W2:Y:S01]  /*0b60*/  F2I.FTZ.U32.TRUNC.NTZ R17, R16 ;  /* 0x0000001000117305 */ /* 0x0010a2000021f000 */
[----:B-1----:R-:W-:Y:S01]  /*0b70*/  HFMA2 R18, -RZ, RZ, 0, 0 ;  /* 0x00000000ff127431 */ /* 0x002fe200000001ff */
[----:B---3--:R-:W-:Y:S01]  /*0b80*/  IADD3 R23, PT, PT, RZ, -R19, RZ ;  /* 0x80000013ff177210 */ /* 0x008fe20007ffe0ff */
[----:B0-----:R-:W-:-:S04]  /*0b90*/  IMAD.MOV.U32 R16, RZ, RZ, RZ ;  /* 0x000000ffff107224 */ /* 0x001fc800078e00ff */
[----:B------:R-:W-:Y:S02]  /*0ba0*/  IMAD R23, R23, R14, RZ ;  /* 0x0000000e17177224 */ /* 0x000fe400078e02ff */
[----:B--2---:R-:W-:Y:S02]  /*0bb0*/  IMAD.MOV R25, RZ, RZ, -R17 ;  /* 0x000000ffff197224 */ /* 0x004fe400078e0a11 */
[----:B------:R-:W-:Y:S01]  /*0bc0*/  IMAD.HI.U32 R22, R19, R23, R18 ;  /* 0x0000001713167227 */ /* 0x000fe200078e0012 */
[----:B------:R-:W-:-:S03]  /*0bd0*/  IABS R18, R21 ;  /* 0x0000001500127213 */ /* 0x000fc60000000000 */
[----:B------:R-:W-:Y:S02]  /*0be0*/  IMAD R23, R25, R12, RZ ;  /* 0x0000000c19177224 */ /* 0x000fe400078e02ff */
[----:B------:R-:W-:Y:S02]  /*0bf0*/  IMAD.MOV.U32 R19, RZ, RZ, R24 ;  /* 0x000000ffff137224 */ /* 0x000fe400078e0018 */
[----:B------:R-:W-:-:S04]  /*0c00*/  IMAD.HI.U32 R23, R17, R23, R16 ;  /* 0x0000001711177227 */ /* 0x000fc800078e0010 */
[----:B------:R-:W-:-:S04]  /*0c10*/  IMAD.HI.U32 R16, R22, R19, RZ ;  /* 0x0000001316107227 */ /* 0x000fc800078e00ff */
[----:B------:R-:W-:Y:S01]  /*0c20*/  IMAD.HI.U32 R23, R23, R18, RZ ;  /* 0x0000001217177227 */ /* 0x000fe200078e00ff */
[----:B------:R-:W-:-:S03]  /*0c30*/  IADD3 R16, PT, PT, -R16, RZ, RZ ;  /* 0x000000ff10107210 */ /* 0x000fc60007ffe1ff */
[----:B------:R-:W-:Y:S02]  /*0c40*/  IMAD.MOV R23, RZ, RZ, -R23 ;  /* 0x000000ffff177224 */ /* 0x000fe400078e0a17 */
[----:B------:R-:W-:Y:S02]  /*0c50*/  IMAD R17, R14, R16, R19 ;  /* 0x000000100e117224 */ /* 0x000fe400078e0213 */
[----:B------:R-:W-:-:S03]  /*0c60*/  IMAD R23, R12, R23, R18 ;  /* 0x000000170c177224 */ /* 0x000fc600078e0212 */
[----:B------:R-:W-:Y:S02]  /*0c70*/  ISETP.GT.U32.AND P1, PT, R14, R17, PT ;  /* 0x000000110e00720c */ /* 0x000fe40003f24070 */
[----:B------:R-:W-:-:S11]  /*0c80*/  ISETP.GT.U32.AND P2, PT, R12, R23, PT ;  /* 0x000000170c00720c */ /* 0x000fd60003f44070 */
[----:B------:R-:W-:Y:S02]  /*0c90*/  @!P1 IMAD.IADD R17, R17, 0x1, -R14 ;  /* 0x0000000111119824 */ /* 0x000fe400078e0a0e */
[----:B------:R-:W-:Y:S02]  /*0ca0*/  @!P2 IADD3 R23, PT, PT, R23, -R12, RZ ;  /* 0x8000000c1717a210 */ /* 0x000fe40007ffe0ff */
[----:B------:R-:W-:Y:S02]  /*0cb0*/  ISETP.GE.AND P2, PT, R21, RZ, PT ;  /* 0x000000ff1500720c */ /* 0x000fe40003f46270 */
[----:B------:R-:W-:Y:S02]  /*0cc0*/  ISETP.GT.U32.AND P4, PT, R14, R17, PT ;  /* 0x000000110e00720c */ /* 0x000fe40003f84070 */
[----:B------:R-:W-:-:S11]  /*0cd0*/  ISETP.GT.U32.AND P1, PT, R12, R23, PT ;  /* 0x000000170c00720c */ /* 0x000fd60003f24070 */
[----:B------:R-:W-:Y:S01]  /*0ce0*/  @!P4 IMAD.IADD R17, R17, 0x1, -R14 ;  /* 0x000000011111c824 */ /* 0x000fe200078e0a0e */
[----:B------:R-:W-:Y:S01]  /*0cf0*/  ISETP.NE.AND P4, PT, R2, RZ, PT ;  /* 0x000000ff0200720c */ /* 0x000fe20003f85270 */
[----:B------:R-:W-:Y:S02]  /*0d00*/  @!P1 IMAD.IADD R23, R23, 0x1, -R12 ;  /* 0x0000000117179824 */ /* 0x000fe400078e0a0c */
[----:B------:R-:W-:Y:S01]  /*0d10*/  @!P3 IMAD.MOV R17, RZ, RZ, -R17 ;  /* 0x000000ffff11b224 */ /* 0x000fe200078e0a11 */
[----:B------:R-:W-:Y:S02]  /*0d20*/  @!P5 LOP3.LUT R17, RZ, R3, RZ, 0x33, !PT ;  /* 0x00000003ff11d212 */ /* 0x000fe400078e33ff */
[----:B------:R-:W-:-:S05]  /*0d30*/  MOV R12, R23 ;  /* 0x00000017000c7202 */ /* 0x000fca0000000f00 */
[----:B------:R-:W-:Y:S02]  /*0d40*/  @!P2 IMAD.MOV R12, RZ, RZ, -R12 ;  /* 0x000000ffff0ca224 */ /* 0x000fe400078e0a0c */
[----:B------:R-:W-:-:S05]  /*0d50*/  @!P4 LOP3.LUT R12, RZ, R2, RZ, 0x33, !PT ;  /* 0x00000002ff0cc212 */ /* 0x000fca00078e33ff */
[----:B------:R-:W-:-:S04]  /*0d60*/  IMAD R17, R17, R2, R12 ;  /* 0x0000000211117224 */ /* 0x000fc800078e020c */
[----:B------:R-:W-:-:S06]  /*0d70*/  IMAD.WIDE R16, R17, 0x4, R4 ;  /* 0x0000000411107825 */ /* 0x000fcc00078e0204 */
[----:B------:R-:W2:Y:S04]  /*0d80*/  LDG.E R16, desc[UR4][R16.64] ;  /* 0x0000000410107981 */ /* 0x000ea8000c1e1900 */
[----:B--2---:R1:W-:Y:S01]  /*0d90*/  STS [R13+0x4c8], R16 ;  /* 0x0004c8100d007388 */ /* 0x0043e20000000800 */
[----:B------:R-:W-:Y:S05]  /*0da0*/  BRA `(.L_x_9) ;  /* 0x0000000000cc7947 */ /* 0x000fea0003800000 */
.L_x_8:
        /* <DEDUP_REMOVED lines=10> */
[----:B-1----:R-:W-:-:S07]  /*0e50*/  IADD3 R18, PT, PT, R22, 0xffffffe, RZ ;  /* 0x0ffffffe16127810 */ /* 0x002fce0007ffe0ff */
[----:B------:R1:W3:Y:S01]  /*0e60*/  F2I.FTZ.U32.TRUNC.NTZ R19, R18 ;  /* 0x0000001200137305 */ /* 0x0002e2000021f000 */
[----:B--2---:R-:W-:Y:S02]  /*0e70*/  VIADD R16, R21, 0xffffffe ;  /* 0x0ffffffe15107836 */ /* 0x004fe40000000000 */
[----:B------:R-:W-:-:S05]  /*0e80*/  IMAD.X R21, R9, 0x1, R2, PT ;  /* 0x0000000109157824 */ /* 0x000fca00038e0602 */
[----:B0-----:R0:W2:Y:S01]  /*0e90*/  F2I.FTZ.U32.TRUNC.NTZ R17, R16 ;  /* 0x0000001000117305 */ /* 0x0010a2000021f000 */
[----:B-1----:R-:W-:Y:S01]  /*0ea0*/  HFMA2 R18, -RZ, RZ, 0, 0 ;  /* 0x00000000ff127431 */ /* 0x002fe200000001ff */
[----:B------:R-:W-:Y:S01]  /*0eb0*/  IABS R22, R21 ;  /* 0x0000001500167213 */ /* 0x000fe20000000000 */
[----:B---3--:R-:W-:Y:S02]  /*0ec0*/  IMAD.MOV R23, RZ, RZ, -R19 ;  /* 0x000000ffff177224 */ /* 0x008fe400078e0a13 */
[----:B0-----:R-:W-:Y:S02]  /*0ed0*/  IMAD.MOV.U32 R16, RZ, RZ, RZ ;  /* 0x000000ffff107224 */ /* 0x001fe400078e00ff */
[----:B------:R-:W-:Y:S01]  /*0ee0*/  IMAD R23, R23, R12, RZ ;  /* 0x0000000c17177224 */ /* 0x000fe200078e02ff */
[----:B--2---:R-:W-:-:S03]  /*0ef0*/  IADD3 R25, PT, PT, RZ, -R17, RZ ;  /* 0x80000011ff197210 */ /* 0x004fc60007ffe0ff */
[----:B------:R-:W-:-:S04]  /*0f00*/  IMAD.HI.U32 R23, R19, R23, R18 ;  /* 0x0000001713177227 */ /* 0x000fc800078e0012 */
[----:B------:R-:W-:Y:S02]  /*0f10*/  IMAD R19, R25, R14, RZ ;  /* 0x0000000e19137224 */ /* 0x000fe400078e02ff */
[----:B------:R-:W-:Y:S02]  /*0f20*/  IMAD.MOV.U32 R18, RZ, RZ, R24 ;  /* 0x000000ffff127224 */ /* 0x000fe400078e0018 */
[----:B------:R-:W-:Y:S01]  /*0f30*/  IMAD.HI.U32 R19, R17, R19, R16 ;  /* 0x0000001311137227 */ /* 0x000fe200078e0010 */
[----:B------:R-:W-:-:S03]  /*0f40*/  MOV R16, R22 ;  /* 0x0000001600107202 */ /* 0x000fc60000000f00 */
[----:B------:R-:W-:-:S04]  /*0f50*/  IMAD.HI.U32 R23, R23, R18, RZ ;  /* 0x0000001217177227 */ /* 0x000fc800078e00ff */
[----:B------:R-:W-:-:S04]  /*0f60*/  IMAD.HI.U32 R19, R19, R16, RZ ;  /* 0x0000001013137227 */ /* 0x000fc800078e00ff */
[----:B------:R-:W-:Y:S02]  /*0f70*/  IMAD.MOV R23, RZ, RZ, -R23 ;  /* 0x000000ffff177224 */ /* 0x000fe400078e0a17 */
[----:B------:R-:W-:Y:S02]  /*0f80*/  IMAD.MOV R19, RZ, RZ, -R19 ;  /* 0x000000ffff137224 */ /* 0x000fe400078e0a13 */
[----:B------:R-:W-:Y:S02]  /*0f90*/  IMAD R17, R12, R23, R18 ;  /* 0x000000170c117224 */ /* 0x000fe400078e0212 */
[----:B------:R-:W-:-:S03]  /*0fa0*/  IMAD R19, R14, R19, R16 ;  /* 0x000000130e137224 */ /* 0x000fc600078e0210 */
[----:B------:R-:W-:Y:S02]  /*0fb0*/  ISETP.GT.U32.AND P2, PT, R12, R17, PT ;  /* 0x000000110c00720c */ /* 0x000fe40003f44070 */
[----:B------:R-:W-:-:S11]  /*0fc0*/  ISETP.GT.U32.AND P1, PT, R14, R19, PT ;  /* 0x000000130e00720c */ /* 0x000fd60003f24070 */
[----:B------:R-:W-:Y:S02]  /*0fd0*/  @!P2 IADD3 R17, PT, PT, R17, -R12, RZ ;  /* 0x8000000c1111a210 */ /* 0x000fe40007ffe0ff */
[----:B------:R-:W-:Y:S01]  /*0fe0*/  @!P1 IMAD.IADD R19, R19, 0x1, -R14 ;  /* 0x0000000113139824 */ /* 0x000fe200078e0a0e */
[----:B------:R-:W-:Y:S02]  /*0ff0*/  ISETP.GE.AND P2, PT, R21, RZ, PT ;  /* 0x000000ff1500720c */ /* 0x000fe40003f46270 */
[----:B------:R-:W-:Y:S02]  /*1000*/  ISETP.GT.U32.AND P4, PT, R12, R17, PT ;  /* 0x000000110c00720c */ /* 0x000fe40003f84070 */
[----:B------:R-:W-:-:S11]  /*1010*/  ISETP.GT.U32.AND P1, PT, R14, R19, PT ;  /* 0x000000130e00720c */ /* 0x000fd60003f24070 */
[----:B------:R-:W-:Y:S01]  /*1020*/  @!P4 IMAD.IADD R17, R17, 0x1, -R12 ;  /* 0x000000011111c824 */ /* 0x000fe200078e0a0c */
[----:B------:R-:W-:Y:S02]  /*1030*/  ISETP.NE.AND P4, PT, R2, RZ, PT ;  /* 0x000000ff0200720c */ /* 0x000fe40003f85270 */
[----:B------:R-:W-:Y:S01]  /*1040*/  @!P1 IADD3 R19, PT, PT, R19, -R14, RZ ;  /* 0x8000000e13139210 */ /* 0x000fe20007ffe0ff */
[----:B------:R-:W-:Y:S01]  /*1050*/  @!P3 IMAD.MOV R17, RZ, RZ, -R17 ;  /* 0x000000ffff11b224 */ /* 0x000fe200078e0a11 */
[----:B------:R-:W-:-:S03]  /*1060*/  @!P5 LOP3.LUT R17, RZ, R3, RZ, 0x33, !PT ;  /* 0x00000003ff11d212 */ /* 0x000fc600078e33ff */
[----:B------:R-:W-:-:S05]  /*1070*/  IMAD.MOV.U32 R12, RZ, RZ, R19 ;  /* 0x000000ffff0c7224 */ /* 0x000fca00078e0013 */
[----:B------:R-:W-:Y:S02]  /*1080*/  @!P2 IADD3 R12, PT, PT, -R12, RZ, RZ ;  /* 0x000000ff0c0ca210 */ /* 0x000fe40007ffe1ff */
[----:B------:R-:W-:-:S05]  /*1090*/  @!P4 LOP3.LUT R12, RZ, R2, RZ, 0x33, !PT ;  /* 0x00000002ff0cc212 */ /* 0x000fca00078e33ff */
[----:B------:R-:W-:-:S04]  /*10a0*/  IMAD R17, R17, R2, R12 ;  /* 0x0000000211117224 */ /* 0x000fc800078e020c */
[----:B------:R-:W-:-:S06]  /*10b0*/  IMAD.WIDE R16, R17, 0x4, R4 ;  /* 0x0000000411107825 */ /* 0x000fcc00078e0204 */
[----:B------:R-:W2:Y:S04]  /*10c0*/  LDG.E R16, desc[UR4][R16.64] ;  /* 0x0000000410107981 */ /* 0x000ea8000c1e1900 */
[----:B--2---:R0:W-:Y:S02]  /*10d0*/  STS [R13+0x50c], R16 ;  /* 0x00050c100d007388 */ /* 0x0041e40000000800 */
.L_x_9:
[----:B------:R-:W-:Y:S05]  /*10e0*/  BSYNC.RECONVERGENT B1 ;  /* 0x0000000000017941 */ /* 0x000fea0003800200 */
.L_x_7:
[-C--:B------:R-:W-:Y:S02]  /*10f0*/  IABS R14, R3.reuse ;  /* 0x00000003000e7213 */ /* 0x080fe40000000000 */
[----:B------:R-:W-:Y:S02]  /*1100*/  IADD3.X R12, PT, PT, R8, R3, RZ, PT, !PT ;  /* 0x00000003080c7210 */ /* 0x000fe40003ffe4ff */
[----:B------:R-:W2:Y:S01]  /*1110*/  I2F.RP R18, R14 ;  /* 0x0000000e00127306 */ /* 0x000ea20000209400 */
[----:B------:R-:W-:Y:S02]  /*1120*/  ISETP.NE.AND P3, PT, R3, RZ, PT ;  /* 0x000000ff0300720c */ /* 0x000fe40003f65270 */
[----:B------:R-:W-:Y:S02]  /*1130*/  IABS R20, R12 ;  /* 0x0000000c00147213 */ /* 0x000fe40000000000 */
[----:B------:R-:W-:-:S03]  /*1140*/  ISETP.GE.AND P2, PT, R12, RZ, PT ;  /* 0x000000ff0c00720c */ /* 0x000fc60003f46270 */
[----:B--2---:R-:W0:Y:S02]  /*1150*/  MUFU.RCP R18, R18 ;  /* 0x0000001200127308 */ /* 0x004e240000001000 */
[----:B01----:R-:W-:-:S06]  /*1160*/  VIADD R16, R18, 0xffffffe ;  /* 0x0ffffffe12107836 */ /* 0x003fcc0000000000 */
[----:B------:R0:W1:Y:S02]  /*1170*/  F2I.FTZ.U32.TRUNC.NTZ R17, R16 ;  /* 0x0000001000117305 */ /* 0x000064000021f000 */
[----:B0-----:R-:W-:Y:S02]  /*1180*/  IMAD.MOV.U32 R16, RZ, RZ, RZ ;  /* 0x000000ffff107224 */ /* 0x001fe400078e00ff */
[----:B-1----:R-:W-:-:S04]  /*1190*/  IMAD.MOV R19, RZ, RZ, -R17 ;  /* 0x000000ffff137224 */ /* 0x002fc800078e0a11 */
[----:B------:R-:W-:-:S04]  /*11a0*/  IMAD R19, R19, R14, RZ ;  /* 0x0000000e13137224 */ /* 0x000fc800078e02ff */
[----:B------:R-:W-:-:S04]  /*11b0*/  IMAD.HI.U32 R19, R17, R19, R16 ;  /* 0x0000001311137227 */ /* 0x000fc800078e0010 */
[----:B------:R-:W-:-:S04]  /*11c0*/  IMAD.MOV.U32 R17, RZ, RZ, R20 ;  /* 0x000000ffff117224 */ /* 0x000fc800078e0014 */
[----:B------:R-:W-:-:S05]  /*11d0*/  IMAD.HI.U32 R19, R19, R17, RZ ;  /* 0x0000001113137227 */ /* 0x000fca00078e00ff */
[----:B------:R-:W-:-:S05]  /*11e0*/  IADD3 R19, PT, PT, -R19, RZ, RZ ;  /* 0x000000ff13137210 */ /* 0x000fca0007ffe1ff */
[----:B------:R-:W-:-:S05]  /*11f0*/  IMAD R17, R14, R19, R17 ;  /* 0x000000130e117224 */ /* 0x000fca00078e0211 */
[----:B------:R-:W-:-:S13]  /*1200*/  ISETP.GT.U32.AND P1, PT, R14, R17, PT ;  /* 0x000000110e00720c */ /* 0x000fda0003f24070 */
[----:B------:R-:W-:-:S05]  /*1210*/  @!P1 IMAD.IADD R17, R17, 0x1, -R14 ;  /* 0x0000000111119824 */ /* 0x000fca00078e0a0e */
[----:B------:R-:W-:-:S13]  /*1220*/  ISETP.GT.U32.AND P1, PT, R14, R17, PT ;  /* 0x000000110e00720c */ /* 0x000fda0003f24070 */
[----:B------:R-:W-:-:S05]  /*1230*/  @!P1 IMAD.IADD R17, R17, 0x1, -R14 ;  /* 0x0000000111119824 */ /* 0x000fca00078e0a0e */
[----:B------:R-:W-:-:S05]  /*1240*/  MOV R12, R17 ;  /* 0x00000011000c7202 */ /* 0x000fca0000000f00 */
[----:B------:R-:W-:Y:S01]  /*1250*/  @!P2 IMAD.MOV R12, RZ, RZ, -R12 ;  /* 0x000000ffff0ca224 */ /* 0x000fe200078e0a0c */
[----:B------:R-:W-:-:S05]  /*1260*/  @!P3 LOP3.LUT R12, RZ, R3, RZ, 0x33, !PT ;  /* 0x00000003ff0cb212 */ /* 0x000fca00078e33ff */
[----:B------:R-:W-:-:S04]  /*1270*/  IMAD R17, R12, R2, R9 ;  /* 0x000000020c117224 */ /* 0x000fc800078e0209 */
[----:B------:R-:W-:-:S06]  /*1280*/  IMAD.WIDE R16, R17, 0x4, R4 ;  /* 0x0000000411107825 */ /* 0x000fcc00078e0204 */
[----:B------:R-:W2:Y:S01]  /*1290*/  LDG.E R16, desc[UR4][R16.64] ;  /* 0x0000000410107981 */ /* 0x000ea2000c1e1900 */
[----:B------:R-:W-:-:S05]  /*12a0*/  IMAD R13, R0, 0x4, R13 ;  /* 0x00000004000d7824 */ /* 0x000fca00078e020d */
[----:B--2---:R0:W-:Y:S02]  /*12b0*/  STS [R13+0x4cc], R16 ;  /* 0x0004cc100d007388 */ /* 0x0041e40000000800 */
.L_x_3:
[----:B------:R-:W-:Y:S05]  /*12c0*/  BSYNC.RECONVERGENT B0 ;  /* 0x0000000000007941 */ /* 0x000fea0003800200 */
.L_x_1:
[----:B------:R-:W-:Y:S01]  /*12d0*/  ISETP.NE.AND P1, PT, R0, 0xf, PT ;  /* 0x0000000f0000780c */ /* 0x000fe20003f25270 */
[----:B------:R-:W-:-:S12]  /*12e0*/  BSSY.RECONVERGENT B0, `(.L_x_10) ;  /* 0x000003b000007945 */ /* 0x000fd80003800200 */
[----:B------:R-:W-:Y:S05]  /*12f0*/  @!P1 BRA `(.L_x_11) ;  /* 0x0000000000789947 */ /* 0x000fea0003800000 */
[----:B------:R-:W-:-:S13]  /*1300*/  ISETP.NE.AND P1, PT, R0, RZ, PT ;  /* 0x000000ff0000720c */ /* 0x000fda0003f25270 */
[----:B------:R-:W-:Y:S05]  /*1310*/  @P1 BRA `(.L_x_12) ;  /* 0x0000000000dc1947 */ /* 0x000fea0003800000 */
[----:B------:R-:W-:Y:S02]  /*1320*/  IABS R0, R2 ;  /* 0x0000000200007213 */ /* 0x000fe40000000000 */
[----:B------:R-:W-:Y:S02]  /*1330*/  IADD3 R9, PT, PT, R9, -0x1, R2 ;  /* 0xffffffff09097810 */ /* 0x000fe40007ffe002 */
[----:B------:R-:W2:Y:S01]  /*1340*/  I2F.RP R3, R0 ;  /* 0x0000000000037306 */ /* 0x000ea20000209400 */
[----:B------:R-:W-:Y:S02]  /*1350*/  ISETP.NE.AND P3, PT, R2, RZ, PT ;  /* 0x000000ff0200720c */ /* 0x000fe40003f65270 */
[----:B------:R-:W-:Y:S02]  /*1360*/  IABS R14, R9 ;  /* 0x00000009000e7213 */ /* 0x000fe40000000000 */
[----:B------:R-:W-:-:S03]  /*1370*/  ISETP.GE.AND P2, PT, R9, RZ, PT ;  /* 0x000000ff0900720c */ /* 0x000fc60003f46270 */
[----:B--2---:R-:W2:Y:S02]  /*1380*/  MUFU.RCP R3, R3 ;  /* 0x0000000300037308 */ /* 0x004ea40000001000 */
[----:B--2---:R-:W-:-:S06]  /*1390*/  IADD3 R12, PT, PT, R3, 0xffffffe, RZ ;  /* 0x0ffffffe030c7810 */ /* 0x004fcc0007ffe0ff */
[----:B01----:R0:W1:Y:S02]  /*13a0*/  F2I.FTZ.U32.TRUNC.NTZ R13, R12 ;  /* 0x0000000c000d7305 */ /* 0x003064000021f000 */
        /* <DEDUP_REMOVED lines=12> */
[----:B------:R-:W-:Y:S01]  /*1470*/  @!P2 IMAD.MOV R3, RZ, RZ, -R3 ;  /* 0x000000ffff03a224 */ /* 0x000fe200078e0a03 */
[----:B------:R-:W-:-:S05]  /*1480*/  @!P3 LOP3.LUT R3, RZ, R2, RZ, 0x33, !PT ;  /* 0x00000002ff03b212 */ /* 0x000fca00078e33ff */
[----:B------:R-:W-:-:S04]  /*1490*/  IMAD R3, R8, R2, R3 ;  /* 0x0000000208037224 */ /* 0x000fc800078e0203 */
[----:B------:R-:W-:-:S06]  /*14a0*/  IMAD.WIDE R4, R3, 0x4, R4 ;  /* 0x0000000403047825 */ /* 0x000fcc00078e0204 */
[----:B------:R-:W2:Y:S04]  /*14b0*/  LDG.E R4, desc[UR4][R4.64] ;  /* 0x0000000404047981 */ /* 0x000ea8000c1e1900 */
[----:B--2---:R2:W-:Y:S01]  /*14c0*/  STS [R15+0x48], R4 ;  /* 0x000048040f007388 */ /* 0x0045e20000000800 */
[----:B------:R-:W-:Y:S05]  /*14d0*/  BRA `(.L_x_12) ;  /* 0x00000000006c7947 */ /* 0x000fea0003800000 */
.L_x_11:
[----:B------:R-:W-:Y:S01]  /*14e0*/  IABS R0, R2 ;  /* 0x0000000200007213 */ /* 0x000fe20000000000 */
[----:B------:R-:W-:Y:S01]  /*14f0*/  IMAD.X R9, R9, 0x1, R2, PT ;  /* 0x0000000109097824 */ /* 0x000fe200038e0602 */
[----:B------:R-:W-:Y:S02]  /*1500*/  ISETP.NE.AND P3, PT, R2, RZ, PT ;  /* 0x000000ff0200720c */ /* 0x000fe40003f65270 */
[----:B------:R-:W2:Y:S02]  /*1510*/  I2F.RP R3, R0 ;  /* 0x0000000000037306 */ /* 0x000ea40000209400 */
[----:B------:R-:W-:Y:S02]  /*1520*/  IABS R14, R9 ;  /* 0x00000009000e7213 */ /* 0x000fe40000000000 */
[----:B------:R-:W-:-:S04]  /*1530*/  ISETP.GE.AND P2, PT, R9, RZ, PT ;  /* 0x000000ff0900720c */ /* 0x000fc80003f46270 */
[----:B--2---:R-:W2:Y:S02]  /*1540*/  MUFU.RCP R3, R3 ;  /* 0x0000000300037308 */ /* 0x004ea40000001000 */
[----:B--2---:R-:W-:-:S06]  /*1550*/  VIADD R12, R3, 0xffffffe ;  /* 0x0ffffffe030c7836 */ /* 0x004fcc0000000000 */
[----:B01----:R0:W1:Y:S02]  /*1560*/  F2I.FTZ.U32.TRUNC.NTZ R13, R12 ;  /* 0x0000000c000d7305 */ /* 0x003064000021f000 */
[----:B0-----:R-:W-:Y:S01]  /*1570*/  IMAD.MOV.U32 R12, RZ, RZ, RZ ;  /* 0x000000ffff0c7224 */ /* 0x001fe200078e00ff */
[----:B-1----:R-:W-:-:S05]  /*1580*/  IADD3 R17, PT, PT, RZ, -R13, RZ ;  /* 0x8000000dff117210 */ /* 0x002fca0007ffe0ff */
        /* <DEDUP_REMOVED lines=15> */
[----:B--2---:R0:W-:Y:S02]  /*1680*/  STS [R15+0x8c], R4 ;  /* 0x00008c040f007388 */ /* 0x0041e40000000800 */
.L_x_12:
[----:B------:R-:W-:Y:S05]  /*1690*/  BSYNC.RECONVERGENT B0 ;  /* 0x0000000000007941 */ /* 0x000fea0003800200 */
.L_x_10:
[----:B------:R-:W-:Y:S06]  /*16a0*/  BAR.SYNC.DEFER_BLOCKING 0x0 ;  /* 0x0000000000007b1d */ /* 0x000fec0000010000 */
[----:B------:R-:W-:Y:S04]  /*16b0*/  BSSY.RECONVERGENT B0, `(.L_x_13) ;  /* 0x000002b000007945 */ /* 0x000fe80003800200 */
[----:B------:R-:W-:Y:S05]  /*16c0*/  @!P0 BRA `(.L_x_14) ;  /* 0x0000000000a48947 */ /* 0x000fea0003800000 */
[----:B------:R-:W3:Y:S01]  /*16d0*/  LDC.64 R2, c[0x0][0x388] ;  /* 0x0000e200ff027b82 */ /* 0x000ee20000000a00 */
[----:B0-2---:R-:W0:Y:S04]  /*16e0*/  LDS R4, [R10+0x50] ;  /* 0x000050000a047984 */ /* 0x005e280000000800 */
[----:B------:R-:W2:Y:S04]  /*16f0*/  LDS R0, [R10+0x8] ;  /* 0x000008000a007984 */ /* 0x000ea80000000800 */
[----:B------:R-:W4:Y:S04]  /*1700*/  LDS R5, [R10+0x98] ;  /* 0x000098000a057984 */ /* 0x000f280000000800 */
[----:B------:R-:W-:Y:S04]  /*1710*/  LDS R8, [R10+0x4] ;  /* 0x000004000a087984 */ /* 0x000fe80000000800 */
[----:B------:R-:W5:Y:S04]  /*1720*/  LDS R9, [R10+0x94] ;  /* 0x000094000a097984 */ /* 0x000f680000000800 */
[----:B------:R-:W-:Y:S01]  /*1730*/  LDS R12, [R10+0x48] ;  /* 0x000048000a0c7984 */ /* 0x000fe20000000800 */
[----:B---3--:R-:W-:-:S03]  /*1740*/  IMAD.WIDE.U32 R2, R11, 0x4, R2 ;  /* 0x000000040b027825 */ /* 0x008fc600078e0002 */
[----:B------:R-:W3:Y:S04]  /*1750*/  LDS R11, [R10] ;  /* 0x000000000a0b7984 */ /* 0x000ee80000000800 */
[----:B------:R-:W-:Y:S04]  /*1760*/  STG.E desc[UR4][R2.64], RZ ;  /* 0x000000ff02007986 */ /* 0x000fe8000c101904 */
[----:B------:R-:W3:Y:S01]  /*1770*/  LDG.E R6, desc[UR4][R6.64] ;  /* 0x0000000406067981 */ /* 0x000ee2000c1e1900 */
[----:B0-----:R-:W-:Y:S01]  /*1780*/  ISETP.NE.AND P1, PT, R4, RZ, PT ;  /* 0x000000ff0400720c */ /* 0x001fe20003f25270 */
[----:B------:R-:W-:Y:S01]  /*1790*/  IMAD.MOV.U32 R4, RZ, RZ, 0x2 ;  /* 0x00000002ff047424 */ /* 0x000fe200078e00ff */
[----:B--2---:R-:W-:-:S02]  /*17a0*/  ISETP.NE.AND P0, PT, R0, RZ, PT ;  /* 0x000000ff0000720c */ /* 0x004fc40003f05270 */
[----:B------:R-:W-:Y:S02]  /*17b0*/  SEL R0, RZ, 0x1, !P1 ;  /* 0x00000001ff007807 */ /* 0x000fe40004800000 */
[----:B----4-:R-:W-:Y:S02]  /*17c0*/  ISETP.NE.AND P2, PT, R5, RZ, PT ;  /* 0x000000ff0500720c */ /* 0x010fe40003f45270 */
[----:B------:R-:W0:Y:S05]  /*17d0*/  LDS R5, [R10+0x90] ;  /* 0x000090000a057984 */ /* 0x000e2a0000000800 */
[----:B------:R-:W-:Y:S02]  /*17e0*/  @!P1 IADD3 R4, PT, PT, RZ, 0x1, RZ ;  /* 0x00000001ff049810 */ /* 0x000fe40007ffe0ff */
[----:B-----5:R-:W-:Y:S01]  /*17f0*/  ISETP.NE.AND P1, PT, R9, RZ, PT ;  /* 0x000000ff0900720c */ /* 0x020fe20003f25270 */
[----:B------:R-:W-:Y:S01]  /*1800*/  @!P0 IMAD.MOV R4, RZ, RZ, R0 ;  /* 0x000000ffff048224 */ /* 0x000fe200078e0200 */
[----:B------:R-:W-:-:S03]  /*1810*/  ISETP.NE.AND P0, PT, R8, RZ, PT ;  /* 0x000000ff0800720c */ /* 0x000fc60003f05270 */
[C---:B------:R-:W-:Y:S01]  /*1820*/  VIADD R0, R4.reuse, 0x1 ;  /* 0x0000000104007836 */ /* 0x040fe20000000000 */
[----:B------:R-:W-:-:S05]  /*1830*/  @!P2 IADD3 R0, PT, PT, R4, RZ, RZ ;  /* 0x000000ff0400a210 */ /* 0x000fca0007ffe0ff */
[----:B------:R-:W-:-:S04]  /*1840*/  VIADD R4, R0, 0x1 ;  /* 0x0000000100047836 */ /* 0x000fc80000000000 */
[----:B------:R-:W-:Y:S01]  /*1850*/  @!P0 IMAD.MOV R4, RZ, RZ, R0 ;  /* 0x000000ffff048224 */ /* 0x000fe200078e0200 */
[----:B---3--:R-:W-:-:S04]  /*1860*/  ISETP.NE.AND P0, PT, R11, RZ, PT ;  /* 0x000000ff0b00720c */ /* 0x008fc80003f05270 */
[----:B------:R-:W-:Y:S01]  /*1870*/  IADD3 R0, PT, PT, R4, 0x1, RZ ;  /* 0x0000000104007810 */ /* 0x000fe20007ffe0ff */
[----:B------:R-:W-:Y:S01]  /*1880*/  @!P1 IMAD.MOV R0, RZ, RZ, R4 ;  /* 0x000000ffff009224 */ /* 0x000fe200078e0204 */
[----:B------:R-:W-:-:S03]  /*1890*/  ISETP.NE.AND P1, PT, R12, RZ, PT ;  /* 0x000000ff0c00720c */ /* 0x000fc60003f25270 */
[----:B------:R-:W-:-:S04]  /*18a0*/  VIADD R4, R0, 0x1 ;  /* 0x0000000100047836 */ /* 0x000fc80000000000 */
[----:B------:R-:W-:Y:S02]  /*18b0*/  @!P0 IADD3 R4, PT, PT, R0, RZ, RZ ;  /* 0x000000ff00048210 */ /* 0x000fe40007ffe0ff */
[----:B0-----:R-:W-:-:S03]  /*18c0*/  ISETP.NE.AND P0, PT, R5, RZ, PT ;  /* 0x000000ff0500720c */ /* 0x001fc60003f05270 */
[----:B------:R-:W-:Y:S02]  /*18d0*/  VIADD R0, R4, 0x1 ;  /* 0x0000000104007836 */ /* 0x000fe40000000000 */
[----:B------:R-:W-:-:S05]  /*18e0*/  @!P1 IMAD.MOV R0, RZ, RZ, R4 ;  /* 0x000000ffff009224 */ /* 0x000fca00078e0204 */
[----:B------:R-:W-:-:S03]  /*18f0*/  IADD3 R4, PT, PT, R0, 0x1, RZ ;  /* 0x0000000100047810 */ /* 0x000fc60007ffe0ff */
[----:B------:R-:W-:-:S05]  /*1900*/  @!P0 IMAD.MOV R4, RZ, RZ, R0 ;  /* 0x000000ffff048224 */ /* 0x000fca00078e0200 */
[----:B------:R-:W-:-:S04]  /*1910*/  ISETP.NE.AND P0, PT, R4, 0x2, PT ;  /* 0x000000020400780c */ /* 0x000fc80003f05270 */
[----:B------:R-:W-:-:S04]  /*1920*/  ISETP.NE.AND P0, PT, R6, RZ, !P0 ;  /* 0x000000ff0600720c */ /* 0x000fc80004705270 */
[----:B------:R-:W-:-:S04]  /*1930*/  ISETP.EQ.OR P0, PT, R4, 0x3, P0 ;  /* 0x000000030400780c */ /* 0x000fc80000702670 */
[----:B------:R-:W-:-:S05]  /*1940*/  SEL R5, RZ, 0x1, !P0 ;  /* 0x00000001ff057807 */ /* 0x000fca0004000000 */
[----:B------:R3:W-:Y:S04]  /*1950*/  STG.E desc[UR4][R2.64], R5 ;  /* 0x0000000502007986 */ /* 0x0007e8000c101904 */
.L_x_14:
[----:B------:R-:W-:Y:S05]  /*1960*/  BSYNC.RECONVERGENT B0 ;  /* 0x0000000000007941 */ /* 0x000fea0003800200 */
.L_x_13:
[----:B------:R-:W-:Y:S06]  /*1970*/  BAR.SYNC.DEFER_BLOCKING 0x0 ;  /* 0x0000000000007b1d */ /* 0x000fec0000010000 */
[----:B------:R-:W-:Y:S05]  /*1980*/  EXIT ;  /* 0x000000000000794d */ /* 0x000fea0003800000 */
.L_x_15:
        /* <DEDUP_REMOVED lines=15> */
.L_x_17:


//--------------------- .nv.shared.reserved.0     --------------------------
	.section	.nv.shared.reserved.0,"aw",@nobits
	.weak		__nv_reservedSMEM_offset_0_alias
	.size		__nv_reservedSMEM_offset_0_alias, 0, 64
	.other		__nv_reservedSMEM_offset_0_alias,@"STO_CUDA_RESERVED_SHARED STV_DEFAULT"
__nv_reservedSMEM_offset_0_alias:
	.zero		0
	.zero		64


//--------------------- .nv.shared._Z14stepTileKernelPiS_ii --------------------------
	.section	.nv.shared._Z14stepTileKernelPiS_ii,"aw",@nobits
	.sectionflags	@""
	.align	4
.nv.shared._Z14stepTileKernelPiS_ii:
	.zero		2320


//--------------------- .nv.constant0._Z10stepKernelPiS_ii --------------------------
	.section	.nv.constant0._Z10stepKernelPiS_ii,"a",@progbits
	.sectionflags	@""
	.align	4
.nv.constant0._Z10stepKernelPiS_ii:
	.zero		920


//--------------------- .nv.constant0._Z14stepTileKernelPiS_ii --------------------------
	.section	.nv.constant0._Z14stepTileKernelPiS_ii,"a",@progbits
	.sectionflags	@""
	.align	4
.nv.constant0._Z14stepTileKernelPiS_ii:
	.zero		920


//--------------------- SYMBOLS --------------------------

	.type		.nv.reservedSmem.offset0,@object
	.size		.nv.reservedSmem.offset0,0x4
	.type		.nv.reservedSmem.cap,@object
	.size		.nv.reservedSmem.cap,0x4
